//
// Generated by NVIDIA NVVM Compiler
//
// Compiler Build ID: CL-36424714
// Cuda compilation tools, release 13.0, V13.0.88
// Based on NVVM 20.0.0
//

.version 9.0
.target sm_100
.address_size 64

	// .globl	_Z20QKDotAndScalarKernelPfS_S_iif
// _ZZ20QKDotAndScalarKernelPfS_S_iifE8q_shared has been demoted
// _ZZ20QKDotAndScalarKernelPfS_S_iifE8k_shared has been demoted

.visible .entry _Z20QKDotAndScalarKernelPfS_S_iif(
	.param .u64 .ptr .align 1 _Z20QKDotAndScalarKernelPfS_S_iif_param_0,
	.param .u64 .ptr .align 1 _Z20QKDotAndScalarKernelPfS_S_iif_param_1,
	.param .u64 .ptr .align 1 _Z20QKDotAndScalarKernelPfS_S_iif_param_2,
	.param .u32 _Z20QKDotAndScalarKernelPfS_S_iif_param_3,
	.param .u32 _Z20QKDotAndScalarKernelPfS_S_iif_param_4,
	.param .f32 _Z20QKDotAndScalarKernelPfS_S_iif_param_5
)
{
	.reg .pred 	%p<14>;
	.reg .b32 	%r<106>;
	.reg .b32 	%f<81>;
	.reg .b64 	%rd<14>;
	// demoted variable
	.shared .align 4 .b8 _ZZ20QKDotAndScalarKernelPfS_S_iifE8q_shared[4096];
	// demoted variable
	.shared .align 4 .b8 _ZZ20QKDotAndScalarKernelPfS_S_iifE8k_shared[4096];
	ld.param.u64 	%rd4, [_Z20QKDotAndScalarKernelPfS_S_iif_param_1];
	ld.param.u64 	%rd5, [_Z20QKDotAndScalarKernelPfS_S_iif_param_2];
	ld.param.u32 	%r38, [_Z20QKDotAndScalarKernelPfS_S_iif_param_3];
	ld.param.u32 	%r37, [_Z20QKDotAndScalarKernelPfS_S_iif_param_4];
	ld.param.f32 	%f19, [_Z20QKDotAndScalarKernelPfS_S_iif_param_5];
	mov.u32 	%r1, %tid.x;
	mov.u32 	%r2, %tid.y;
	mov.u32 	%r39, %ctaid.x;
	mov.u32 	%r3, %ntid.x;
	mad.lo.s32 	%r4, %r39, %r3, %r1;
	mov.u32 	%r40, %ctaid.y;
	mov.u32 	%r5, %ntid.y;
	mad.lo.s32 	%r41, %r40, %r5, %r2;
	max.s32 	%r42, %r4, %r41;
	setp.ge.s32 	%p1, %r42, %r38;
	@%p1 bra 	$L__BB0_20;
	add.s32 	%r43, %r3, %r37;
	add.s32 	%r7, %r43, -1;
	setp.gt.u32 	%p2, %r3, %r7;
	mov.f32 	%f79, 0f00000000;
	@%p2 bra 	$L__BB0_19;
	mad.lo.s32 	%r45, %r1, %r5, %r2;
	shl.b32 	%r46, %r45, 2;
	mov.u32 	%r47, _ZZ20QKDotAndScalarKernelPfS_S_iifE8q_shared;
	add.s32 	%r8, %r47, %r46;
	mul.lo.s32 	%r9, %r37, %r4;
	mov.u32 	%r48, _ZZ20QKDotAndScalarKernelPfS_S_iifE8k_shared;
	add.s32 	%r10, %r48, %r46;
	mul.lo.s32 	%r11, %r37, %r41;
	mul.lo.s32 	%r12, %r1, %r3;
	and.b32  	%r13, %r3, 7;
	div.u32 	%r49, %r7, %r3;
	max.u32 	%r14, %r49, 1;
	shl.b32 	%r15, %r3, 2;
	cvta.to.global.u64 	%rd1, %rd4;
	cvta.to.global.u64 	%rd2, %rd5;
	mov.f32 	%f79, 0f00000000;
	mov.b32 	%r99, 0;
$L__BB0_3:
	mul.lo.s32 	%r17, %r99, %r3;
	add.s32 	%r18, %r17, %r2;
	setp.ge.u32 	%p3, %r18, %r37;
	mov.f32 	%f70, 0f00000000;
	@%p3 bra 	$L__BB0_5;
	add.s32 	%r50, %r18, %r9;
	mul.wide.u32 	%rd6, %r50, 4;
	add.s64 	%rd7, %rd1, %rd6;
	ld.global.f32 	%f70, [%rd7];
$L__BB0_5:
	st.shared.f32 	[%r8], %f70;
	add.s32 	%r19, %r17, %r1;
	setp.ge.u32 	%p4, %r19, %r37;
	mov.f32 	%f71, 0f00000000;
	@%p4 bra 	$L__BB0_7;
	add.s32 	%r51, %r19, %r11;
	mul.wide.u32 	%rd8, %r51, 4;
	add.s64 	%rd9, %rd2, %rd8;
	ld.global.f32 	%f71, [%rd9];
$L__BB0_7:
	setp.lt.u32 	%p5, %r3, 8;
	st.shared.f32 	[%r10], %f71;
	bar.sync 	0;
	mov.b32 	%r104, 0;
	@%p5 bra 	$L__BB0_10;
	shl.b32 	%r53, %r12, 2;
	add.s32 	%r55, %r53, %r47;
	add.s32 	%r100, %r55, 16;
	shl.b32 	%r56, %r2, 2;
	add.s32 	%r101, %r48, %r56;
	and.b32  	%r58, %r3, -8;
	neg.s32 	%r102, %r58;
$L__BB0_9:
	.pragma "nounroll";
	and.b32  	%r104, %r3, 2040;
	ld.shared.f32 	%f25, [%r100+-16];
	ld.shared.f32 	%f26, [%r101];
	fma.rn.f32 	%f27, %f25, %f26, %f79;
	ld.shared.f32 	%f28, [%r100+-12];
	add.s32 	%r59, %r101, %r15;
	ld.shared.f32 	%f29, [%r59];
	fma.rn.f32 	%f30, %f28, %f29, %f27;
	ld.shared.f32 	%f31, [%r100+-8];
	add.s32 	%r60, %r59, %r15;
	ld.shared.f32 	%f32, [%r60];
	fma.rn.f32 	%f33, %f31, %f32, %f30;
	ld.shared.f32 	%f34, [%r100+-4];
	add.s32 	%r61, %r60, %r15;
	ld.shared.f32 	%f35, [%r61];
	fma.rn.f32 	%f36, %f34, %f35, %f33;
	ld.shared.f32 	%f37, [%r100];
	add.s32 	%r62, %r61, %r15;
	ld.shared.f32 	%f38, [%r62];
	fma.rn.f32 	%f39, %f37, %f38, %f36;
	ld.shared.f32 	%f40, [%r100+4];
	add.s32 	%r63, %r62, %r15;
	ld.shared.f32 	%f41, [%r63];
	fma.rn.f32 	%f42, %f40, %f41, %f39;
	ld.shared.f32 	%f43, [%r100+8];
	add.s32 	%r64, %r63, %r15;
	ld.shared.f32 	%f44, [%r64];
	fma.rn.f32 	%f45, %f43, %f44, %f42;
	ld.shared.f32 	%f46, [%r100+12];
	add.s32 	%r65, %r64, %r15;
	ld.shared.f32 	%f47, [%r65];
	fma.rn.f32 	%f79, %f46, %f47, %f45;
	add.s32 	%r102, %r102, 8;
	shl.b32 	%r66, %r3, 5;
	add.s32 	%r101, %r101, %r66;
	add.s32 	%r100, %r100, 32;
	setp.ne.s32 	%p6, %r102, 0;
	@%p6 bra 	$L__BB0_9;
$L__BB0_10:
	setp.eq.s32 	%p7, %r13, 0;
	@%p7 bra 	$L__BB0_18;
	add.s32 	%r67, %r13, -1;
	setp.lt.u32 	%p8, %r67, 3;
	@%p8 bra 	$L__BB0_13;
	add.s32 	%r68, %r104, %r12;
	mad.lo.s32 	%r69, %r104, %r3, %r2;
	shl.b32 	%r70, %r68, 2;
	add.s32 	%r72, %r47, %r70;
	ld.shared.f32 	%f49, [%r72];
	shl.b32 	%r73, %r69, 2;
	mov.u32 	%r74, _ZZ20QKDotAndScalarKernelPfS_S_iifE8k_shared;
	add.s32 	%r75, %r74, %r73;
	ld.shared.f32 	%f50, [%r75];
	fma.rn.f32 	%f51, %f49, %f50, %f79;
	ld.shared.f32 	%f52, [%r72+4];
	add.s32 	%r76, %r75, %r15;
	ld.shared.f32 	%f53, [%r76];
	fma.rn.f32 	%f54, %f52, %f53, %f51;
	ld.shared.f32 	%f55, [%r72+8];
	add.s32 	%r77, %r76, %r15;
	ld.shared.f32 	%f56, [%r77];
	fma.rn.f32 	%f57, %f55, %f56, %f54;
	ld.shared.f32 	%f58, [%r72+12];
	add.s32 	%r78, %r77, %r15;
	ld.shared.f32 	%f59, [%r78];
	fma.rn.f32 	%f79, %f58, %f59, %f57;
	add.s32 	%r104, %r104, 4;
$L__BB0_13:
	and.b32  	%r79, %r3, 3;
	setp.eq.s32 	%p9, %r79, 0;
	@%p9 bra 	$L__BB0_18;
	setp.eq.s32 	%p10, %r79, 1;
	@%p10 bra 	$L__BB0_16;
	add.s32 	%r80, %r104, %r12;
	mad.lo.s32 	%r81, %r104, %r3, %r2;
	shl.b32 	%r82, %r80, 2;
	add.s32 	%r84, %r47, %r82;
	ld.shared.f32 	%f61, [%r84];
	shl.b32 	%r85, %r81, 2;
	mov.u32 	%r86, _ZZ20QKDotAndScalarKernelPfS_S_iifE8k_shared;
	add.s32 	%r87, %r86, %r85;
	ld.shared.f32 	%f62, [%r87];
	fma.rn.f32 	%f63, %f61, %f62, %f79;
	ld.shared.f32 	%f64, [%r84+4];
	add.s32 	%r88, %r87, %r15;
	ld.shared.f32 	%f65, [%r88];
	fma.rn.f32 	%f79, %f64, %f65, %f63;
	add.s32 	%r104, %r104, 2;
$L__BB0_16:
	and.b32  	%r89, %r3, 1;
	setp.eq.b32 	%p11, %r89, 1;
	not.pred 	%p12, %p11;
	@%p12 bra 	$L__BB0_18;
	add.s32 	%r90, %r104, %r12;
	mad.lo.s32 	%r91, %r104, %r3, %r2;
	shl.b32 	%r92, %r90, 2;
	add.s32 	%r94, %r47, %r92;
	ld.shared.f32 	%f66, [%r94];
	shl.b32 	%r95, %r91, 2;
	mov.u32 	%r96, _ZZ20QKDotAndScalarKernelPfS_S_iifE8k_shared;
	add.s32 	%r97, %r96, %r95;
	ld.shared.f32 	%f67, [%r97];
	fma.rn.f32 	%f79, %f66, %f67, %f79;
$L__BB0_18:
	bar.sync 	0;
	add.s32 	%r99, %r99, 1;
	setp.ne.s32 	%p13, %r99, %r14;
	@%p13 bra 	$L__BB0_3;
$L__BB0_19:
	ld.param.u64 	%rd13, [_Z20QKDotAndScalarKernelPfS_S_iif_param_0];
	mul.f32 	%f68, %f19, %f79;
	mad.lo.s32 	%r98, %r38, %r4, %r41;
	cvta.to.global.u64 	%rd10, %rd13;
	mul.wide.s32 	%rd11, %r98, 4;
	add.s64 	%rd12, %rd10, %rd11;
	st.global.f32 	[%rd12], %f68;
$L__BB0_20:
	ret;

}
	// .globl	_Z12RowMaxKernelPfS_ii
.visible .entry _Z12RowMaxKernelPfS_ii(
	.param .u64 .ptr .align 1 _Z12RowMaxKernelPfS_ii_param_0,
	.param .u64 .ptr .align 1 _Z12RowMaxKernelPfS_ii_param_1,
	.param .u32 _Z12RowMaxKernelPfS_ii_param_2,
	.param .u32 _Z12RowMaxKernelPfS_ii_param_3
)
{
	.reg .pred 	%p<11>;
	.reg .b32 	%r<38>;
	.reg .b32 	%f<83>;
	.reg .b64 	%rd<16>;

	ld.param.u64 	%rd3, [_Z12RowMaxKernelPfS_ii_param_0];
	ld.param.u64 	%rd4, [_Z12RowMaxKernelPfS_ii_param_1];
	ld.param.u32 	%r24, [_Z12RowMaxKernelPfS_ii_param_2];
	ld.param.u32 	%r23, [_Z12RowMaxKernelPfS_ii_param_3];
	cvta.to.global.u64 	%rd1, %rd4;
	mov.u32 	%r25, %ctaid.x;
	mov.u32 	%r26, %ntid.x;
	mov.u32 	%r27, %tid.x;
	mad.lo.s32 	%r1, %r25, %r26, %r27;
	setp.ge.s32 	%p1, %r1, %r24;
	@%p1 bra 	$L__BB1_15;
	setp.lt.s32 	%p2, %r23, 1;
	mov.f32 	%f82, 0fFF7FFFFF;
	@%p2 bra 	$L__BB1_14;
	mul.lo.s32 	%r2, %r23, %r1;
	and.b32  	%r3, %r23, 15;
	setp.lt.u32 	%p3, %r23, 16;
	mov.f32 	%f82, 0fFF7FFFFF;
	mov.b32 	%r34, 0;
	@%p3 bra 	$L__BB1_5;
	and.b32  	%r34, %r23, 2147483632;
	neg.s32 	%r32, %r34;
	add.s64 	%rd2, %rd1, 32;
	mov.f32 	%f82, 0fFF7FFFFF;
	mov.u32 	%r31, %r2;
$L__BB1_4:
	.pragma "nounroll";
	mul.wide.s32 	%rd5, %r31, 4;
	add.s64 	%rd6, %rd2, %rd5;
	ld.global.f32 	%f18, [%rd6+-32];
	max.f32 	%f19, %f82, %f18;
	ld.global.f32 	%f20, [%rd6+-28];
	max.f32 	%f21, %f19, %f20;
	ld.global.f32 	%f22, [%rd6+-24];
	max.f32 	%f23, %f21, %f22;
	ld.global.f32 	%f24, [%rd6+-20];
	max.f32 	%f25, %f23, %f24;
	ld.global.f32 	%f26, [%rd6+-16];
	max.f32 	%f27, %f25, %f26;
	ld.global.f32 	%f28, [%rd6+-12];
	max.f32 	%f29, %f27, %f28;
	ld.global.f32 	%f30, [%rd6+-8];
	max.f32 	%f31, %f29, %f30;
	ld.global.f32 	%f32, [%rd6+-4];
	max.f32 	%f33, %f31, %f32;
	ld.global.f32 	%f34, [%rd6];
	max.f32 	%f35, %f33, %f34;
	ld.global.f32 	%f36, [%rd6+4];
	max.f32 	%f37, %f35, %f36;
	ld.global.f32 	%f38, [%rd6+8];
	max.f32 	%f39, %f37, %f38;
	ld.global.f32 	%f40, [%rd6+12];
	max.f32 	%f41, %f39, %f40;
	ld.global.f32 	%f42, [%rd6+16];
	max.f32 	%f43, %f41, %f42;
	ld.global.f32 	%f44, [%rd6+20];
	max.f32 	%f45, %f43, %f44;
	ld.global.f32 	%f46, [%rd6+24];
	max.f32 	%f47, %f45, %f46;
	ld.global.f32 	%f48, [%rd6+28];
	max.f32 	%f82, %f47, %f48;
	add.s32 	%r32, %r32, 16;
	add.s32 	%r31, %r31, 16;
	setp.ne.s32 	%p4, %r32, 0;
	@%p4 bra 	$L__BB1_4;
$L__BB1_5:
	setp.eq.s32 	%p5, %r3, 0;
	@%p5 bra 	$L__BB1_14;
	and.b32  	%r11, %r23, 7;
	setp.lt.u32 	%p6, %r3, 8;
	@%p6 bra 	$L__BB1_8;
	add.s32 	%r29, %r34, %r2;
	mul.wide.s32 	%rd7, %r29, 4;
	add.s64 	%rd8, %rd1, %rd7;
	ld.global.f32 	%f50, [%rd8];
	max.f32 	%f51, %f82, %f50;
	ld.global.f32 	%f52, [%rd8+4];
	max.f32 	%f53, %f51, %f52;
	ld.global.f32 	%f54, [%rd8+8];
	max.f32 	%f55, %f53, %f54;
	ld.global.f32 	%f56, [%rd8+12];
	max.f32 	%f57, %f55, %f56;
	ld.global.f32 	%f58, [%rd8+16];
	max.f32 	%f59, %f57, %f58;
	ld.global.f32 	%f60, [%rd8+20];
	max.f32 	%f61, %f59, %f60;
	ld.global.f32 	%f62, [%rd8+24];
	max.f32 	%f63, %f61, %f62;
	ld.global.f32 	%f64, [%rd8+28];
	max.f32 	%f82, %f63, %f64;
	add.s32 	%r34, %r34, 8;
$L__BB1_8:
	setp.eq.s32 	%p7, %r11, 0;
	@%p7 bra 	$L__BB1_14;
	and.b32  	%r14, %r23, 3;
	setp.lt.u32 	%p8, %r11, 4;
	@%p8 bra 	$L__BB1_11;
	add.s32 	%r30, %r34, %r2;
	mul.wide.s32 	%rd9, %r30, 4;
	add.s64 	%rd10, %rd1, %rd9;
	ld.global.f32 	%f66, [%rd10];
	max.f32 	%f67, %f82, %f66;
	ld.global.f32 	%f68, [%rd10+4];
	max.f32 	%f69, %f67, %f68;
	ld.global.f32 	%f70, [%rd10+8];
	max.f32 	%f71, %f69, %f70;
	ld.global.f32 	%f72, [%rd10+12];
	max.f32 	%f82, %f71, %f72;
	add.s32 	%r34, %r34, 4;
$L__BB1_11:
	setp.eq.s32 	%p9, %r14, 0;
	@%p9 bra 	$L__BB1_14;
	add.s32 	%r37, %r34, %r2;
	neg.s32 	%r36, %r14;
$L__BB1_13:
	.pragma "nounroll";
	mul.wide.s32 	%rd11, %r37, 4;
	add.s64 	%rd12, %rd1, %rd11;
	ld.global.f32 	%f73, [%rd12];
	max.f32 	%f82, %f82, %f73;
	add.s32 	%r37, %r37, 1;
	add.s32 	%r36, %r36, 1;
	setp.ne.s32 	%p10, %r36, 0;
	@%p10 bra 	$L__BB1_13;
$L__BB1_14:
	cvta.to.global.u64 	%rd13, %rd3;
	mul.wide.s32 	%rd14, %r1, 4;
	add.s64 	%rd15, %rd13, %rd14;
	st.global.f32 	[%rd15], %f82;
$L__BB1_15:
	ret;

}
	// .globl	_Z20MinusMaxAndExpKernelPfS_S_ii
.visible .entry _Z20MinusMaxAndExpKernelPfS_S_ii(
	.param .u64 .ptr .align 1 _Z20MinusMaxAndExpKernelPfS_S_ii_param_0,
	.param .u64 .ptr .align 1 _Z20MinusMaxAndExpKernelPfS_S_ii_param_1,
	.param .u64 .ptr .align 1 _Z20MinusMaxAndExpKernelPfS_S_ii_param_2,
	.param .u32 _Z20MinusMaxAndExpKernelPfS_S_ii_param_3,
	.param .u32 _Z20MinusMaxAndExpKernelPfS_S_ii_param_4
)
{
	.reg .pred 	%p<4>;
	.reg .b32 	%r<16>;
	.reg .b32 	%f<18>;
	.reg .b64 	%rd<12>;

	ld.param.u64 	%rd1, [_Z20MinusMaxAndExpKernelPfS_S_ii_param_0];
	ld.param.u64 	%rd2, [_Z20MinusMaxAndExpKernelPfS_S_ii_param_1];
	ld.param.u64 	%rd3, [_Z20MinusMaxAndExpKernelPfS_S_ii_param_2];
	ld.param.u32 	%r4, [_Z20MinusMaxAndExpKernelPfS_S_ii_param_3];
	ld.param.u32 	%r5, [_Z20MinusMaxAndExpKernelPfS_S_ii_param_4];
	mov.u32 	%r6, %ctaid.x;
	mov.u32 	%r7, %ntid.x;
	mov.u32 	%r8, %tid.x;
	mad.lo.s32 	%r1, %r6, %r7, %r8;
	mov.u32 	%r9, %ctaid.y;
	mov.u32 	%r10, %ntid.y;
	mov.u32 	%r11, %tid.y;
	mad.lo.s32 	%r12, %r9, %r10, %r11;
	setp.ge.s32 	%p1, %r1, %r4;
	setp.ge.s32 	%p2, %r12, %r5;
	or.pred  	%p3, %p1, %p2;
	@%p3 bra 	$L__BB2_2;
	cvta.to.global.u64 	%rd4, %rd2;
	cvta.to.global.u64 	%rd5, %rd3;
	cvta.to.global.u64 	%rd6, %rd1;
	mad.lo.s32 	%r13, %r5, %r1, %r12;
	mul.wide.s32 	%rd7, %r13, 4;
	add.s64 	%rd8, %rd4, %rd7;
	ld.global.f32 	%f1, [%rd8];
	mul.wide.s32 	%rd9, %r1, 4;
	add.s64 	%rd10, %rd5, %rd9;
	ld.global.f32 	%f2, [%rd10];
	sub.f32 	%f3, %f1, %f2;
	max.f32 	%f4, %f3, 0fC1A00000;
	min.f32 	%f5, %f4, 0f41A00000;
	fma.rn.f32 	%f6, %f5, 0f3BBB989D, 0f3F000000;
	cvt.sat.f32.f32 	%f7, %f6;
	mov.f32 	%f8, 0f4B400001;
	mov.f32 	%f9, 0f437C0000;
	fma.rm.f32 	%f10, %f7, %f9, %f8;
	add.f32 	%f11, %f10, 0fCB40007F;
	neg.f32 	%f12, %f11;
	fma.rn.f32 	%f13, %f5, 0f3FB8AA3B, %f12;
	fma.rn.f32 	%f14, %f5, 0f32A57060, %f13;
	mov.b32 	%r14, %f10;
	shl.b32 	%r15, %r14, 23;
	mov.b32 	%f15, %r15;
	ex2.approx.ftz.f32 	%f16, %f14;
	mul.f32 	%f17, %f16, %f15;
	add.s64 	%rd11, %rd6, %rd7;
	st.global.f32 	[%rd11], %f17;
$L__BB2_2:
	ret;

}
	// .globl	_Z12RowSumKernelPfS_ii
.visible .entry _Z12RowSumKernelPfS_ii(
	.param .u64 .ptr .align 1 _Z12RowSumKernelPfS_ii_param_0,
	.param .u64 .ptr .align 1 _Z12RowSumKernelPfS_ii_param_1,
	.param .u32 _Z12RowSumKernelPfS_ii_param_2,
	.param .u32 _Z12RowSumKernelPfS_ii_param_3
)
{
	.reg .pred 	%p<11>;
	.reg .b32 	%r<38>;
	.reg .b32 	%f<83>;
	.reg .b64 	%rd<16>;

	ld.param.u64 	%rd3, [_Z12RowSumKernelPfS_ii_param_0];
	ld.param.u64 	%rd4, [_Z12RowSumKernelPfS_ii_param_1];
	ld.param.u32 	%r24, [_Z12RowSumKernelPfS_ii_param_2];
	ld.param.u32 	%r23, [_Z12RowSumKernelPfS_ii_param_3];
	cvta.to.global.u64 	%rd1, %rd4;
	mov.u32 	%r25, %ctaid.x;
	mov.u32 	%r26, %ntid.x;
	mov.u32 	%r27, %tid.x;
	mad.lo.s32 	%r1, %r25, %r26, %r27;
	setp.ge.s32 	%p1, %r1, %r24;
	@%p1 bra 	$L__BB3_15;
	setp.lt.s32 	%p2, %r23, 1;
	mov.f32 	%f82, 0f00000000;
	@%p2 bra 	$L__BB3_14;
	mul.lo.s32 	%r2, %r23, %r1;
	and.b32  	%r3, %r23, 15;
	setp.lt.u32 	%p3, %r23, 16;
	mov.f32 	%f82, 0f00000000;
	mov.b32 	%r34, 0;
	@%p3 bra 	$L__BB3_5;
	and.b32  	%r34, %r23, 2147483632;
	neg.s32 	%r32, %r34;
	add.s64 	%rd2, %rd1, 32;
	mov.f32 	%f82, 0f00000000;
	mov.u32 	%r31, %r2;
$L__BB3_4:
	.pragma "nounroll";
	mul.wide.s32 	%rd5, %r31, 4;
	add.s64 	%rd6, %rd2, %rd5;
	ld.global.f32 	%f18, [%rd6+-32];
	add.f32 	%f19, %f82, %f18;
	ld.global.f32 	%f20, [%rd6+-28];
	add.f32 	%f21, %f19, %f20;
	ld.global.f32 	%f22, [%rd6+-24];
	add.f32 	%f23, %f21, %f22;
	ld.global.f32 	%f24, [%rd6+-20];
	add.f32 	%f25, %f23, %f24;
	ld.global.f32 	%f26, [%rd6+-16];
	add.f32 	%f27, %f25, %f26;
	ld.global.f32 	%f28, [%rd6+-12];
	add.f32 	%f29, %f27, %f28;
	ld.global.f32 	%f30, [%rd6+-8];
	add.f32 	%f31, %f29, %f30;
	ld.global.f32 	%f32, [%rd6+-4];
	add.f32 	%f33, %f31, %f32;
	ld.global.f32 	%f34, [%rd6];
	add.f32 	%f35, %f33, %f34;
	ld.global.f32 	%f36, [%rd6+4];
	add.f32 	%f37, %f35, %f36;
	ld.global.f32 	%f38, [%rd6+8];
	add.f32 	%f39, %f37, %f38;
	ld.global.f32 	%f40, [%rd6+12];
	add.f32 	%f41, %f39, %f40;
	ld.global.f32 	%f42, [%rd6+16];
	add.f32 	%f43, %f41, %f42;
	ld.global.f32 	%f44, [%rd6+20];
	add.f32 	%f45, %f43, %f44;
	ld.global.f32 	%f46, [%rd6+24];
	add.f32 	%f47, %f45, %f46;
	ld.global.f32 	%f48, [%rd6+28];
	add.f32 	%f82, %f47, %f48;
	add.s32 	%r32, %r32, 16;
	add.s32 	%r31, %r31, 16;
	setp.ne.s32 	%p4, %r32, 0;
	@%p4 bra 	$L__BB3_4;
$L__BB3_5:
	setp.eq.s32 	%p5, %r3, 0;
	@%p5 bra 	$L__BB3_14;
	and.b32  	%r11, %r23, 7;
	setp.lt.u32 	%p6, %r3, 8;
	@%p6 bra 	$L__BB3_8;
	add.s32 	%r29, %r34, %r2;
	mul.wide.s32 	%rd7, %r29, 4;
	add.s64 	%rd8, %rd1, %rd7;
	ld.global.f32 	%f50, [%rd8];
	add.f32 	%f51, %f82, %f50;
	ld.global.f32 	%f52, [%rd8+4];
	add.f32 	%f53, %f51, %f52;
	ld.global.f32 	%f54, [%rd8+8];
	add.f32 	%f55, %f53, %f54;
	ld.global.f32 	%f56, [%rd8+12];
	add.f32 	%f57, %f55, %f56;
	ld.global.f32 	%f58, [%rd8+16];
	add.f32 	%f59, %f57, %f58;
	ld.global.f32 	%f60, [%rd8+20];
	add.f32 	%f61, %f59, %f60;
	ld.global.f32 	%f62, [%rd8+24];
	add.f32 	%f63, %f61, %f62;
	ld.global.f32 	%f64, [%rd8+28];
	add.f32 	%f82, %f63, %f64;
	add.s32 	%r34, %r34, 8;
$L__BB3_8:
	setp.eq.s32 	%p7, %r11, 0;
	@%p7 bra 	$L__BB3_14;
	and.b32  	%r14, %r23, 3;
	setp.lt.u32 	%p8, %r11, 4;
	@%p8 bra 	$L__BB3_11;
	add.s32 	%r30, %r34, %r2;
	mul.wide.s32 	%rd9, %r30, 4;
	add.s64 	%rd10, %rd1, %rd9;
	ld.global.f32 	%f66, [%rd10];
	add.f32 	%f67, %f82, %f66;
	ld.global.f32 	%f68, [%rd10+4];
	add.f32 	%f69, %f67, %f68;
	ld.global.f32 	%f70, [%rd10+8];
	add.f32 	%f71, %f69, %f70;
	ld.global.f32 	%f72, [%rd10+12];
	add.f32 	%f82, %f71, %f72;
	add.s32 	%r34, %r34, 4;
$L__BB3_11:
	setp.eq.s32 	%p9, %r14, 0;
	@%p9 bra 	$L__BB3_14;
	add.s32 	%r37, %r34, %r2;
	neg.s32 	%r36, %r14;
$L__BB3_13:
	.pragma "nounroll";
	mul.wide.s32 	%rd11, %r37, 4;
	add.s64 	%rd12, %rd1, %rd11;
	ld.global.f32 	%f73, [%rd12];
	add.f32 	%f82, %f82, %f73;
	add.s32 	%r37, %r37, 1;
	add.s32 	%r36, %r36, 1;
	setp.ne.s32 	%p10, %r36, 0;
	@%p10 bra 	$L__BB3_13;
$L__BB3_14:
	cvta.to.global.u64 	%rd13, %rd3;
	mul.wide.s32 	%rd14, %r1, 4;
	add.s64 	%rd15, %rd13, %rd14;
	st.global.f32 	[%rd15], %f82;
$L__BB3_15:
	ret;

}
	// .globl	_Z18UpdateOutputKernelPfS_S_S_S_ii
.visible .entry _Z18UpdateOutputKernelPfS_S_S_S_ii(
	.param .u64 .ptr .align 1 _Z18UpdateOutputKernelPfS_S_S_S_ii_param_0,
	.param .u64 .ptr .align 1 _Z18UpdateOutputKernelPfS_S_S_S_ii_param_1,
	.param .u64 .ptr .align 1 _Z18UpdateOutputKernelPfS_S_S_S_ii_param_2,
	.param .u64 .ptr .align 1 _Z18UpdateOutputKernelPfS_S_S_S_ii_param_3,
	.param .u64 .ptr .align 1 _Z18UpdateOutputKernelPfS_S_S_S_ii_param_4,
	.param .u32 _Z18UpdateOutputKernelPfS_S_S_S_ii_param_5,
	.param .u32 _Z18UpdateOutputKernelPfS_S_S_S_ii_param_6
)
{
	.reg .pred 	%p<13>;
	.reg .b32 	%r<45>;
	.reg .b32 	%f<100>;
	.reg .b64 	%rd<44>;

	ld.param.u64 	%rd4, [_Z18UpdateOutputKernelPfS_S_S_S_ii_param_0];
	ld.param.u64 	%rd6, [_Z18UpdateOutputKernelPfS_S_S_S_ii_param_1];
	ld.param.u64 	%rd7, [_Z18UpdateOutputKernelPfS_S_S_S_ii_param_3];
	ld.param.u64 	%rd5, [_Z18UpdateOutputKernelPfS_S_S_S_ii_param_4];
	ld.param.u32 	%r20, [_Z18UpdateOutputKernelPfS_S_S_S_ii_param_5];
	ld.param.u32 	%r22, [_Z18UpdateOutputKernelPfS_S_S_S_ii_param_6];
	cvta.to.global.u64 	%rd1, %rd7;
	cvta.to.global.u64 	%rd2, %rd6;
	mov.u32 	%r23, %ctaid.x;
	mov.u32 	%r24, %ntid.x;
	mov.u32 	%r25, %tid.x;
	mad.lo.s32 	%r1, %r23, %r24, %r25;
	mov.u32 	%r26, %ctaid.y;
	mov.u32 	%r27, %ntid.y;
	mov.u32 	%r28, %tid.y;
	mad.lo.s32 	%r29, %r26, %r27, %r28;
	setp.ge.s32 	%p1, %r1, %r20;
	setp.ge.s32 	%p2, %r29, %r22;
	or.pred  	%p3, %p1, %p2;
	@%p3 bra 	$L__BB4_14;
	cvta.to.global.u64 	%rd8, %rd5;
	mul.wide.s32 	%rd9, %r1, 4;
	add.s64 	%rd10, %rd8, %rd9;
	ld.global.f32 	%f15, [%rd10];
	max.f32 	%f1, %f15, 0f322BCC77;
	setp.lt.s32 	%p4, %r20, 1;
	mov.f32 	%f99, 0f00000000;
	@%p4 bra 	$L__BB4_13;
	mul.lo.s32 	%r3, %r20, %r1;
	and.b32  	%r4, %r20, 7;
	setp.lt.u32 	%p5, %r20, 8;
	mov.f32 	%f99, 0f00000000;
	mov.b32 	%r43, 0;
	@%p5 bra 	$L__BB4_5;
	and.b32  	%r43, %r20, 2147483640;
	neg.s32 	%r41, %r43;
	shl.b32 	%r7, %r22, 3;
	add.s64 	%rd3, %rd2, 16;
	mov.f32 	%f99, 0f00000000;
	mul.wide.s32 	%rd15, %r22, 4;
	mov.u32 	%r39, %r3;
	mov.u32 	%r40, %r29;
$L__BB4_4:
	.pragma "nounroll";
	mul.wide.s32 	%rd11, %r39, 4;
	add.s64 	%rd12, %rd3, %rd11;
	ld.global.f32 	%f19, [%rd12+-16];
	mul.wide.s32 	%rd13, %r40, 4;
	add.s64 	%rd14, %rd1, %rd13;
	ld.global.f32 	%f20, [%rd14];
	mul.f32 	%f21, %f19, %f20;
	div.rn.f32 	%f22, %f21, %f1;
	add.f32 	%f23, %f99, %f22;
	ld.global.f32 	%f24, [%rd12+-12];
	add.s64 	%rd16, %rd14, %rd15;
	ld.global.f32 	%f25, [%rd16];
	mul.f32 	%f26, %f24, %f25;
	div.rn.f32 	%f27, %f26, %f1;
	add.f32 	%f28, %f23, %f27;
	ld.global.f32 	%f29, [%rd12+-8];
	add.s64 	%rd17, %rd16, %rd15;
	ld.global.f32 	%f30, [%rd17];
	mul.f32 	%f31, %f29, %f30;
	div.rn.f32 	%f32, %f31, %f1;
	add.f32 	%f33, %f28, %f32;
	ld.global.f32 	%f34, [%rd12+-4];
	add.s64 	%rd18, %rd17, %rd15;
	ld.global.f32 	%f35, [%rd18];
	mul.f32 	%f36, %f34, %f35;
	div.rn.f32 	%f37, %f36, %f1;
	add.f32 	%f38, %f33, %f37;
	ld.global.f32 	%f39, [%rd12];
	add.s64 	%rd19, %rd18, %rd15;
	ld.global.f32 	%f40, [%rd19];
	mul.f32 	%f41, %f39, %f40;
	div.rn.f32 	%f42, %f41, %f1;
	add.f32 	%f43, %f38, %f42;
	ld.global.f32 	%f44, [%rd12+4];
	add.s64 	%rd20, %rd19, %rd15;
	ld.global.f32 	%f45, [%rd20];
	mul.f32 	%f46, %f44, %f45;
	div.rn.f32 	%f47, %f46, %f1;
	add.f32 	%f48, %f43, %f47;
	ld.global.f32 	%f49, [%rd12+8];
	add.s64 	%rd21, %rd20, %rd15;
	ld.global.f32 	%f50, [%rd21];
	mul.f32 	%f51, %f49, %f50;
	div.rn.f32 	%f52, %f51, %f1;
	add.f32 	%f53, %f48, %f52;
	ld.global.f32 	%f54, [%rd12+12];
	add.s64 	%rd22, %rd21, %rd15;
	ld.global.f32 	%f55, [%rd22];
	mul.f32 	%f56, %f54, %f55;
	div.rn.f32 	%f57, %f56, %f1;
	add.f32 	%f99, %f53, %f57;
	add.s32 	%r41, %r41, 8;
	add.s32 	%r40, %r40, %r7;
	add.s32 	%r39, %r39, 8;
	setp.ne.s32 	%p6, %r41, 0;
	@%p6 bra 	$L__BB4_4;
$L__BB4_5:
	setp.eq.s32 	%p7, %r4, 0;
	@%p7 bra 	$L__BB4_13;
	and.b32  	%r15, %r20, 3;
	setp.lt.u32 	%p8, %r4, 4;
	@%p8 bra 	$L__BB4_8;
	add.s32 	%r31, %r43, %r3;
	mul.wide.s32 	%rd23, %r31, 4;
	add.s64 	%rd24, %rd2, %rd23;
	ld.global.f32 	%f59, [%rd24];
	mad.lo.s32 	%r32, %r43, %r22, %r29;
	mul.wide.s32 	%rd25, %r32, 4;
	add.s64 	%rd26, %rd1, %rd25;
	ld.global.f32 	%f60, [%rd26];
	mul.f32 	%f61, %f59, %f60;
	div.rn.f32 	%f62, %f61, %f1;
	add.f32 	%f63, %f99, %f62;
	ld.global.f32 	%f64, [%rd24+4];
	mul.wide.s32 	%rd27, %r22, 4;
	add.s64 	%rd28, %rd26, %rd27;
	ld.global.f32 	%f65, [%rd28];
	mul.f32 	%f66, %f64, %f65;
	div.rn.f32 	%f67, %f66, %f1;
	add.f32 	%f68, %f63, %f67;
	ld.global.f32 	%f69, [%rd24+8];
	add.s64 	%rd29, %rd28, %rd27;
	ld.global.f32 	%f70, [%rd29];
	mul.f32 	%f71, %f69, %f70;
	div.rn.f32 	%f72, %f71, %f1;
	add.f32 	%f73, %f68, %f72;
	ld.global.f32 	%f74, [%rd24+12];
	add.s64 	%rd30, %rd29, %rd27;
	ld.global.f32 	%f75, [%rd30];
	mul.f32 	%f76, %f74, %f75;
	div.rn.f32 	%f77, %f76, %f1;
	add.f32 	%f99, %f73, %f77;
	add.s32 	%r43, %r43, 4;
$L__BB4_8:
	setp.eq.s32 	%p9, %r15, 0;
	@%p9 bra 	$L__BB4_13;
	setp.eq.s32 	%p10, %r15, 1;
	@%p10 bra 	$L__BB4_11;
	add.s32 	%r33, %r43, %r3;
	mul.wide.s32 	%rd31, %r33, 4;
	add.s64 	%rd32, %rd2, %rd31;
	ld.global.f32 	%f79, [%rd32];
	mad.lo.s32 	%r34, %r43, %r22, %r29;
	mul.wide.s32 	%rd33, %r34, 4;
	add.s64 	%rd34, %rd1, %rd33;
	ld.global.f32 	%f80, [%rd34];
	mul.f32 	%f81, %f79, %f80;
	div.rn.f32 	%f82, %f81, %f1;
	add.f32 	%f83, %f99, %f82;
	ld.global.f32 	%f84, [%rd32+4];
	mul.wide.s32 	%rd35, %r22, 4;
	add.s64 	%rd36, %rd34, %rd35;
	ld.global.f32 	%f85, [%rd36];
	mul.f32 	%f86, %f84, %f85;
	div.rn.f32 	%f87, %f86, %f1;
	add.f32 	%f99, %f83, %f87;
	add.s32 	%r43, %r43, 2;
$L__BB4_11:
	and.b32  	%r35, %r20, 1;
	setp.eq.b32 	%p11, %r35, 1;
	not.pred 	%p12, %p11;
	@%p12 bra 	$L__BB4_13;
	add.s32 	%r36, %r43, %r3;
	mul.wide.s32 	%rd37, %r36, 4;
	add.s64 	%rd38, %rd2, %rd37;
	ld.global.f32 	%f88, [%rd38];
	mad.lo.s32 	%r37, %r43, %r22, %r29;
	mul.wide.s32 	%rd39, %r37, 4;
	add.s64 	%rd40, %rd1, %rd39;
	ld.global.f32 	%f89, [%rd40];
	mul.f32 	%f90, %f88, %f89;
	div.rn.f32 	%f91, %f90, %f1;
	add.f32 	%f99, %f99, %f91;
$L__BB4_13:
	mad.lo.s32 	%r38, %r22, %r1, %r29;
	cvta.to.global.u64 	%rd41, %rd4;
	mul.wide.s32 	%rd42, %r38, 4;
	add.s64 	%rd43, %rd41, %rd42;
	st.global.f32 	[%rd43], %f99;
$L__BB4_14:
	ret;

}


// ===== COMPILED SASS (sm_100) =====

	.target	sm_100

	.elftype	@"ET_EXEC"


//--------------------- .note.nv.tkinfo           --------------------------
	.section	.note.nv.tkinfo,"",@"SHT_NOTE"
	.sectionflags	@"SHF_NOTE_NV_TKINFO"
	.tkinfo
        /*0018*/ 	.word	0x00000002
        /*0030*/ 	.string	""
        /*0030*/ 	.string	"ptxas"
        /*0030*/ 	.string	"Cuda compilation tools, release 13.0, V13.0.88"
        /*0030*/ 	.string	"Build cuda_13.0.r13.0/compiler.36424714_0"
        /*0030*/ 	.string	"-arch sm_100 -m 64 "



//--------------------- .note.nv.cuinfo           --------------------------
	.section	.note.nv.cuinfo,"",@"SHT_NOTE"
	.sectionflags	@"SHF_NOTE_NV_CUINFO"
        /*0018*/ 	.short	0x0002
        /*001a*/ 	.short	0x0064
        /*001c*/ 	.short	0x0082
	.zero		2


//--------------------- .nv.info                  --------------------------
	.section	.nv.info,"",@"SHT_CUDA_INFO"
	.align	4


	//----- nvinfo : EIATTR_REGCOUNT
	.align		4
        /*0000*/ 	.byte	0x04, 0x2f
        /*0002*/ 	.short	(.L_1 - .L_0)
	.align		4
.L_0:
        /*0004*/ 	.word	index@(_Z20QKDotAndScalarKernelPfS_S_iif)
        /*0008*/ 	.word	0x00000020


	//----- nvinfo : EIATTR_FRAME_SIZE
	.align		4
.L_1:
        /*000c*/ 	.byte	0x04, 0x11
        /*000e*/ 	.short	(.L_3 - .L_2)
	.align		4
.L_2:
        /*0010*/ 	.word	index@(_Z20QKDotAndScalarKernelPfS_S_iif)
        /*0014*/ 	.word	0x00000000


	//----- nvinfo : EIATTR_REGCOUNT
	.align		4
.L_3:
        /*0018*/ 	.byte	0x04, 0x2f
        /*001a*/ 	.short	(.L_5 - .L_4)
	.align		4
.L_4:
        /*001c*/ 	.word	index@(_Z12RowMaxKernelPfS_ii)
        /*0020*/ 	.word	0x00000019


	//----- nvinfo : EIATTR_FRAME_SIZE
	.align		4
.L_5:
        /*0024*/ 	.byte	0x04, 0x11
        /*0026*/ 	.short	(.L_7 - .L_6)
	.align		4
.L_6:
        /*0028*/ 	.word	index@(_Z12RowMaxKernelPfS_ii)
        /*002c*/ 	.word	0x00000000


	//----- nvinfo : EIATTR_REGCOUNT
	.align		4
.L_7:
        /*0030*/ 	.byte	0x04, 0x2f
        /*0032*/ 	.short	(.L_9 - .L_8)
	.align		4
.L_8:
        /*0034*/ 	.word	index@(_Z20MinusMaxAndExpKernelPfS_S_ii)
        /*0038*/ 	.word	0x0000000e


	//----- nvinfo : EIATTR_FRAME_SIZE
	.align		4
.L_9:
        /*003c*/ 	.byte	0x04, 0x11
        /*003e*/ 	.short	(.L_11 - .L_10)
	.align		4
.L_10:
        /*0040*/ 	.word	index@(_Z20MinusMaxAndExpKernelPfS_S_ii)
        /*0044*/ 	.word	0x00000000


	//----- nvinfo : EIATTR_REGCOUNT
	.align		4
.L_11:
        /*0048*/ 	.byte	0x04, 0x2f
        /*004a*/ 	.short	(.L_13 - .L_12)
	.align		4
.L_12:
        /*004c*/ 	.word	index@(_Z12RowSumKernelPfS_ii)
        /*0050*/ 	.word	0x0000001f


	//----- nvinfo : EIATTR_FRAME_SIZE
	.align		4
.L_13:
        /*0054*/ 	.byte	0x04, 0x11
        /*0056*/ 	.short	(.L_15 - .L_14)
	.align		4
.L_14:
        /*0058*/ 	.word	index@(_Z12RowSumKernelPfS_ii)
        /*005c*/ 	.word	0x00000000


	//----- nvinfo : EIATTR_REGCOUNT
	.align		4
.L_15:
        /*0060*/ 	.byte	0x04, 0x2f
        /*0062*/ 	.short	(.L_17 - .L_16)
	.align		4
.L_16:
        /*0064*/ 	.word	index@(_Z18UpdateOutputKernelPfS_S_S_S_ii)
        /*0068*/ 	.word	0x0000001c


	//----- nvinfo : EIATTR_FRAME_SIZE
	.align		4
.L_17:
        /*006c*/ 	.byte	0x04, 0x11
        /*006e*/ 	.short	(.L_19 - .L_18)
	.align		4
.L_18:
        /*0070*/ 	.word	index@($__internal_0_$__cuda_sm3x_div_rn_noftz_f32_slowpath)
        /*0074*/ 	.word	0x00000000


	//----- nvinfo : EIATTR_FRAME_SIZE
	.align		4
.L_19:
        /*0078*/ 	.byte	0x04, 0x11
        /*007a*/ 	.short	(.L_21 - .L_20)
	.align		4
.L_20:
        /*007c*/ 	.word	index@(_Z18UpdateOutputKernelPfS_S_S_S_ii)
        /*0080*/ 	.word	0x00000000


	//----- nvinfo : EIATTR_MIN_STACK_SIZE
	.align		4
.L_21:
        /*0084*/ 	.byte	0x04, 0x12
        /*0086*/ 	.short	(.L_23 - .L_22)
	.align		4
.L_22:
        /*0088*/ 	.word	index@(_Z18UpdateOutputKernelPfS_S_S_S_ii)
        /*008c*/ 	.word	0x00000000


	//----- nvinfo : EIATTR_MIN_STACK_SIZE
	.align		4
.L_23:
        /*0090*/ 	.byte	0x04, 0x12
        /*0092*/ 	.short	(.L_25 - .L_24)
	.align		4
.L_24:
        /*0094*/ 	.word	index@(_Z12RowSumKernelPfS_ii)
        /*0098*/ 	.word	0x00000000


	//----- nvinfo : EIATTR_MIN_STACK_SIZE
	.align		4
.L_25:
        /*009c*/ 	.byte	0x04, 0x12
        /*009e*/ 	.short	(.L_27 - .L_26)
	.align		4
.L_26:
        /*00a0*/ 	.word	index@(_Z20MinusMaxAndExpKernelPfS_S_ii)
        /*00a4*/ 	.word	0x00000000


	//----- nvinfo : EIATTR_MIN_STACK_SIZE
	.align		4
.L_27:
        /*00a8*/ 	.byte	0x04, 0x12
        /*00aa*/ 	.short	(.L_29 - .L_28)
	.align		4
.L_28:
        /*00ac*/ 	.word	index@(_Z12RowMaxKernelPfS_ii)
        /*00b0*/ 	.word	0x00000000


	//----- nvinfo : EIATTR_MIN_STACK_SIZE
	.align		4
.L_29:
        /*00b4*/ 	.byte	0x04, 0x12
        /*00b6*/ 	.short	(.L_31 - .L_30)
	.align		4
.L_30:
        /*00b8*/ 	.word	index@(_Z20QKDotAndScalarKernelPfS_S_iif)
        /*00bc*/ 	.word	0x00000000
.L_31:


//--------------------- .nv.compat                --------------------------
	.section	.nv.compat,"",@"SHT_CUDA_COMPAT_INFO"
	.align	4
        /*0000*/ 	.byte	0x02, 0x09, 0x00, 0x00, 0x02, 0x02, 0x01, 0x00, 0x02, 0x05, 0x05, 0x00, 0x03, 0x07, 0x01, 0x01
        /*0010*/ 	.byte	0x02, 0x03, 0x00, 0x00, 0x02, 0x06, 0x01, 0x00, 0x04, 0x0b, 0x08, 0x00, 0x01, 0x00, 0x00, 0x00
        /*0020*/ 	.byte	0x00, 0x00, 0x00, 0x00


//--------------------- .nv.info._Z18UpdateOutputKernelPfS_S_S_S_ii --------------------------
	.section	.nv.info._Z18UpdateOutputKernelPfS_S_S_S_ii,"",@"SHT_CUDA_INFO"
	.sectionflags	@""
	.align	4


	//----- nvinfo : EIATTR_CUDA_API_VERSION
	.align		4
        /*0000*/ 	.byte	0x04, 0x37
        /*0002*/ 	.short	(.L_33 - .L_32)
.L_32:
        /*0004*/ 	.word	0x00000082


	//----- nvinfo : EIATTR_KPARAM_INFO
	.align		4
.L_33:
        /*0008*/ 	.byte	0x04, 0x17
        /*000a*/ 	.short	(.L_35 - .L_34)
.L_34:
        /*000c*/ 	.word	0x00000000
        /*0010*/ 	.short	0x0006
        /*0012*/ 	.short	0x002c
        /*0014*/ 	.byte	0x00, 0xf0, 0x11, 0x00


	//----- nvinfo : EIATTR_KPARAM_INFO
	.align		4
.L_35:
        /*0018*/ 	.byte	0x04, 0x17
        /*001a*/ 	.short	(.L_37 - .L_36)
.L_36:
        /*001c*/ 	.word	0x00000000
        /*0020*/ 	.short	0x0005
        /*0022*/ 	.short	0x0028
        /*0024*/ 	.byte	0x00, 0xf0, 0x11, 0x00


	//----- nvinfo : EIATTR_KPARAM_INFO
	.align		4
.L_37:
        /*0028*/ 	.byte	0x04, 0x17
        /*002a*/ 	.short	(.L_39 - .L_38)
.L_38:
        /*002c*/ 	.word	0x00000000
        /*0030*/ 	.short	0x0004
        /*0032*/ 	.short	0x0020
        /*0034*/ 	.byte	0x00, 0xf5, 0x21, 0x00


	//----- nvinfo : EIATTR_KPARAM_INFO
	.align		4
.L_39:
        /*0038*/ 	.byte	0x04, 0x17
        /*003a*/ 	.short	(.L_41 - .L_40)
.L_40:
        /*003c*/ 	.word	0x00000000
        /*0040*/ 	.short	0x0003
        /*0042*/ 	.short	0x0018
        /*0044*/ 	.byte	0x00, 0xf5, 0x21, 0x00


	//----- nvinfo : EIATTR_KPARAM_INFO
	.align		4
.L_41:
        /*0048*/ 	.byte	0x04, 0x17
        /*004a*/ 	.short	(.L_43 - .L_42)
.L_42:
        /*004c*/ 	.word	0x00000000
        /*0050*/ 	.short	0x0002
        /*0052*/ 	.short	0x0010
        /*0054*/ 	.byte	0x00, 0xf5, 0x21, 0x00


	//----- nvinfo : EIATTR_KPARAM_INFO
	.align		4
.L_43:
        /*0058*/ 	.byte	0x04, 0x17
        /*005a*/ 	.short	(.L_45 - .L_44)
.L_44:
        /*005c*/ 	.word	0x00000000
        /*0060*/ 	.short	0x0001
        /*0062*/ 	.short	0x0008
        /*0064*/ 	.byte	0x00, 0xf5, 0x21, 0x00


	//----- nvinfo : EIATTR_KPARAM_INFO
	.align		4
.L_45:
        /*0068*/ 	.byte	0x04, 0x17
        /*006a*/ 	.short	(.L_47 - .L_46)
.L_46:
        /*006c*/ 	.word	0x00000000
        /*0070*/ 	.short	0x0000
        /*0072*/ 	.short	0x0000
        /*0074*/ 	.byte	0x00, 0xf5, 0x21, 0x00


	//----- nvinfo : EIATTR_SPARSE_MMA_MASK
	.align		4
.L_47:
        /*0078*/ 	.byte	0x03, 0x50
        /*007a*/ 	.short	0x0000


	//----- nvinfo : EIATTR_MAXREG_COUNT
	.align		4
        /*007c*/ 	.byte	0x03, 0x1b
        /*007e*/ 	.short	0x00ff


	//----- nvinfo : EIATTR_MERCURY_ISA_VERSION
	.align		4
        /*0080*/ 	.byte	0x03, 0x5f
        /*0082*/ 	.short	0x0101


	//----- nvinfo : EIATTR_VRC_CTA_INIT_COUNT
	.align		4
        /*0084*/ 	.byte	0x02, 0x4a
	.zero		1
	.zero		1


	//----- nvinfo : EIATTR_EXIT_INSTR_OFFSETS
	.align		4
        /*0088*/ 	.byte	0x04, 0x1c
        /*008a*/ 	.short	(.L_49 - .L_48)


	//   ....[0]....
.L_48:
        /*008c*/ 	.word	0x000000d0


	//   ....[1]....
        /*0090*/ 	.word	0x00001620


	//----- nvinfo : EIATTR_CRS_STACK_SIZE
	.align		4
.L_49:
        /*0094*/ 	.byte	0x04, 0x1e
        /*0096*/ 	.short	(.L_51 - .L_50)
.L_50:
        /*0098*/ 	.word	0x00000000


	//----- nvinfo : EIATTR_CBANK_PARAM_SIZE
	.align		4
.L_51:
        /*009c*/ 	.byte	0x03, 0x19
        /*009e*/ 	.short	0x0030


	//----- nvinfo : EIATTR_PARAM_CBANK
	.align		4
        /*00a0*/ 	.byte	0x04, 0x0a
        /*00a2*/ 	.short	(.L_53 - .L_52)
	.align		4
.L_52:
        /*00a4*/ 	.word	index@(.nv.constant0._Z18UpdateOutputKernelPfS_S_S_S_ii)
        /*00a8*/ 	.short	0x0380
        /*00aa*/ 	.short	0x0030


	//----- nvinfo : EIATTR_SW_WAR
	.align		4
.L_53:
        /*00ac*/ 	.byte	0x04, 0x36
        /*00ae*/ 	.short	(.L_55 - .L_54)
.L_54:
        /*00b0*/ 	.word	0x00000008
.L_55:


//--------------------- .nv.info._Z12RowSumKernelPfS_ii --------------------------
	.section	.nv.info._Z12RowSumKernelPfS_ii,"",@"SHT_CUDA_INFO"
	.sectionflags	@""
	.align	4


	//----- nvinfo : EIATTR_CUDA_API_VERSION
	.align		4
        /*0000*/ 	.byte	0x04, 0x37
        /*0002*/ 	.short	(.L_57 - .L_56)
.L_56:
        /*0004*/ 	.word	0x00000082


	//----- nvinfo : EIATTR_KPARAM_INFO
	.align		4
.L_57:
        /*0008*/ 	.byte	0x04, 0x17
        /*000a*/ 	.short	(.L_59 - .L_58)
.L_58:
        /*000c*/ 	.word	0x00000000
        /*0010*/ 	.short	0x0003
        /*0012*/ 	.short	0x0014
        /*0014*/ 	.byte	0x00, 0xf0, 0x11, 0x00


	//----- nvinfo : EIATTR_KPARAM_INFO
	.align		4
.L_59:
        /*0018*/ 	.byte	0x04, 0x17
        /*001a*/ 	.short	(.L_61 - .L_60)
.L_60:
        /*001c*/ 	.word	0x00000000
        /*0020*/ 	.short	0x0002
        /*0022*/ 	.short	0x0010
        /*0024*/ 	.byte	0x00, 0xf0, 0x11, 0x00


	//----- nvinfo : EIATTR_KPARAM_INFO
	.align		4
.L_61:
        /*0028*/ 	.byte	0x04, 0x17
        /*002a*/ 	.short	(.L_63 - .L_62)
.L_62:
        /*002c*/ 	.word	0x00000000
        /*0030*/ 	.short	0x0001
        /*0032*/ 	.short	0x0008
        /*0034*/ 	.byte	0x00, 0xf5, 0x21, 0x00


	//----- nvinfo : EIATTR_KPARAM_INFO
	.align		4
.L_63:
        /*0038*/ 	.byte	0x04, 0x17
        /*003a*/ 	.short	(.L_65 - .L_64)
.L_64:
        /*003c*/ 	.word	0x00000000
        /*0040*/ 	.short	0x0000
        /*0042*/ 	.short	0x0000
        /*0044*/ 	.byte	0x00, 0xf5, 0x21, 0x00


	//----- nvinfo : EIATTR_SPARSE_MMA_MASK
	.align		4
.L_65:
        /*0048*/ 	.byte	0x03, 0x50
        /*004a*/ 	.short	0x0000


	//----- nvinfo : EIATTR_MAXREG_COUNT
	.align		4
        /*004c*/ 	.byte	0x03, 0x1b
        /*004e*/ 	.short	0x00ff


	//----- nvinfo : EIATTR_MERCURY_ISA_VERSION
	.align		4
        /*0050*/ 	.byte	0x03, 0x5f
        /*0052*/ 	.short	0x0101


	//----- nvinfo : EIATTR_VRC_CTA_INIT_COUNT
	.align		4
        /*0054*/ 	.byte	0x02, 0x4a
	.zero		1
	.zero		1


	//----- nvinfo : EIATTR_EXIT_INSTR_OFFSETS
	.align		4
        /*0058*/ 	.byte	0x04, 0x1c
        /*005a*/ 	.short	(.L_67 - .L_66)


	//   ....[0]....
.L_66:
        /*005c*/ 	.word	0x00000070


	//   ....[1]....
        /*0060*/ 	.word	0x000007a0


	//----- nvinfo : EIATTR_CBANK_PARAM_SIZE
	.align		4
.L_67:
        /*0064*/ 	.byte	0x03, 0x19
        /*0066*/ 	.short	0x0018


	//----- nvinfo : EIATTR_PARAM_CBANK
	.align		4
        /*0068*/ 	.byte	0x04, 0x0a
        /*006a*/ 	.short	(.L_69 - .L_68)
	.align		4
.L_68:
        /*006c*/ 	.word	index@(.nv.constant0._Z12RowSumKernelPfS_ii)
        /*0070*/ 	.short	0x0380
        /*0072*/ 	.short	0x0018


	//----- nvinfo : EIATTR_SW_WAR
	.align		4
.L_69:
        /*0074*/ 	.byte	0x04, 0x36
        /*0076*/ 	.short	(.L_71 - .L_70)
.L_70:
        /*0078*/ 	.word	0x00000008
.L_71:


//--------------------- .nv.info._Z20MinusMaxAndExpKernelPfS_S_ii --------------------------
	.section	.nv.info._Z20MinusMaxAndExpKernelPfS_S_ii,"",@"SHT_CUDA_INFO"
	.sectionflags	@""
	.align	4


	//----- nvinfo : EIATTR_CUDA_API_VERSION
	.align		4
        /*0000*/ 	.byte	0x04, 0x37
        /*0002*/ 	.short	(.L_73 - .L_72)
.L_72:
        /*0004*/ 	.word	0x00000082


	//----- nvinfo : EIATTR_KPARAM_INFO
	.align		4
.L_73:
        /*0008*/ 	.byte	0x04, 0x17
        /*000a*/ 	.short	(.L_75 - .L_74)
.L_74:
        /*000c*/ 	.word	0x00000000
        /*0010*/ 	.short	0x0004
        /*0012*/ 	.short	0x001c
        /*0014*/ 	.byte	0x00, 0xf0, 0x11, 0x00


	//----- nvinfo : EIATTR_KPARAM_INFO
	.align		4
.L_75:
        /*0018*/ 	.byte	0x04, 0x17
        /*001a*/ 	.short	(.L_77 - .L_76)
.L_76:
        /*001c*/ 	.word	0x00000000
        /*0020*/ 	.short	0x0003
        /*0022*/ 	.short	0x0018
        /*0024*/ 	.byte	0x00, 0xf0, 0x11, 0x00


	//----- nvinfo : EIATTR_KPARAM_INFO
	.align		4
.L_77:
        /*0028*/ 	.byte	0x04, 0x17
        /*002a*/ 	.short	(.L_79 - .L_78)
.L_78:
        /*002c*/ 	.word	0x00000000
        /*0030*/ 	.short	0x0002
        /*0032*/ 	.short	0x0010
        /*0034*/ 	.byte	0x00, 0xf5, 0x21, 0x00


	//----- nvinfo : EIATTR_KPARAM_INFO
	.align		4
.L_79:
        /*0038*/ 	.byte	0x04, 0x17
        /*003a*/ 	.short	(.L_81 - .L_80)
.L_80:
        /*003c*/ 	.word	0x00000000
        /*0040*/ 	.short	0x0001
        /*0042*/ 	.short	0x0008
        /*0044*/ 	.byte	0x00, 0xf5, 0x21, 0x00


	//----- nvinfo : EIATTR_KPARAM_INFO
	.align		4
.L_81:
        /*0048*/ 	.byte	0x04, 0x17
        /*004a*/ 	.short	(.L_83 - .L_82)
.L_82:
        /*004c*/ 	.word	0x00000000
        /*0050*/ 	.short	0x0000
        /*0052*/ 	.short	0x0000
        /*0054*/ 	.byte	0x00, 0xf5, 0x21, 0x00


	//----- nvinfo : EIATTR_SPARSE_MMA_MASK
	.align		4
.L_83:
        /*0058*/ 	.byte	0x03, 0x50
        /*005a*/ 	.short	0x0000


	//----- nvinfo : EIATTR_MAXREG_COUNT
	.align		4
        /*005c*/ 	.byte	0x03, 0x1b
        /*005e*/ 	.short	0x00ff


	//----- nvinfo : EIATTR_MERCURY_ISA_VERSION
	.align		4
        /*0060*/ 	.byte	0x03, 0x5f
        /*0062*/ 	.short	0x0101


	//----- nvinfo : EIATTR_VRC_CTA_INIT_COUNT
	.align		4
        /*0064*/ 	.byte	0x02, 0x4a
	.zero		1
	.zero		1


	//----- nvinfo : EIATTR_EXIT_INSTR_OFFSETS
	.align		4
        /*0068*/ 	.byte	0x04, 0x1c
        /*006a*/ 	.short	(.L_85 - .L_84)


	//   ....[0]....
.L_84:
        /*006c*/ 	.word	0x000000c0


	//   ....[1]....
        /*0070*/ 	.word	0x00000250


	//----- nvinfo : EIATTR_CBANK_PARAM_SIZE
	.align		4
.L_85:
        /*0074*/ 	.byte	0x03, 0x19
        /*0076*/ 	.short	0x0020


	//----- nvinfo : EIATTR_PARAM_CBANK
	.align		4
        /*0078*/ 	.byte	0x04, 0x0a
        /*007a*/ 	.short	(.L_87 - .L_86)
	.align		4
.L_86:
        /*007c*/ 	.word	index@(.nv.constant0._Z20MinusMaxAndExpKernelPfS_S_ii)
        /*0080*/ 	.short	0x0380
        /*0082*/ 	.short	0x0020


	//----- nvinfo : EIATTR_SW_WAR
	.align		4
.L_87:
        /*0084*/ 	.byte	0x04, 0x36
        /*0086*/ 	.short	(.L_89 - .L_88)
.L_88:
        /*0088*/ 	.word	0x00000008
.L_89:


//--------------------- .nv.info._Z12RowMaxKernelPfS_ii --------------------------
	.section	.nv.info._Z12RowMaxKernelPfS_ii,"",@"SHT_CUDA_INFO"
	.sectionflags	@""
	.align	4


	//----- nvinfo : EIATTR_CUDA_API_VERSION
	.align		4
        /*0000*/ 	.byte	0x04, 0x37
        /*0002*/ 	.short	(.L_91 - .L_90)
.L_90:
        /*0004*/ 	.word	0x00000082


	//----- nvinfo : EIATTR_KPARAM_INFO
	.align		4
.L_91:
        /*0008*/ 	.byte	0x04, 0x17
        /*000a*/ 	.short	(.L_93 - .L_92)
.L_92:
        /*000c*/ 	.word	0x00000000
        /*0010*/ 	.short	0x0003
        /*0012*/ 	.short	0x0014
        /*0014*/ 	.byte	0x00, 0xf0, 0x11, 0x00


	//----- nvinfo : EIATTR_KPARAM_INFO
	.align		4
.L_93:
        /*0018*/ 	.byte	0x04, 0x17
        /*001a*/ 	.short	(.L_95 - .L_94)
.L_94:
        /*001c*/ 	.word	0x00000000
        /*0020*/ 	.short	0x0002
        /*0022*/ 	.short	0x0010
        /*0024*/ 	.byte	0x00, 0xf0, 0x11, 0x00


	//----- nvinfo : EIATTR_KPARAM_INFO
	.align		4
.L_95:
        /*0028*/ 	.byte	0x04, 0x17
        /*002a*/ 	.short	(.L_97 - .L_96)
.L_96:
        /*002c*/ 	.word	0x00000000
        /*0030*/ 	.short	0x0001
        /*0032*/ 	.short	0x0008
        /*0034*/ 	.byte	0x00, 0xf5, 0x21, 0x00


	//----- nvinfo : EIATTR_KPARAM_INFO
	.align		4
.L_97:
        /*0038*/ 	.byte	0x04, 0x17
        /*003a*/ 	.short	(.L_99 - .L_98)
.L_98:
        /*003c*/ 	.word	0x00000000
        /*0040*/ 	.short	0x0000
        /*0042*/ 	.short	0x0000
        /*0044*/ 	.byte	0x00, 0xf5, 0x21, 0x00


	//----- nvinfo : EIATTR_SPARSE_MMA_MASK
	.align		4
.L_99:
        /*0048*/ 	.byte	0x03, 0x50
        /*004a*/ 	.short	0x0000


	//----- nvinfo : EIATTR_MAXREG_COUNT
	.align		4
        /*004c*/ 	.byte	0x03, 0x1b
        /*004e*/ 	.short	0x00ff


	//----- nvinfo : EIATTR_MERCURY_ISA_VERSION
	.align		4
        /*0050*/ 	.byte	0x03, 0x5f
        /*0052*/ 	.short	0x0101


	//----- nvinfo : EIATTR_VRC_CTA_INIT_COUNT
	.align		4
        /*0054*/ 	.byte	0x02, 0x4a
	.zero		1
	.zero		1


	//----- nvinfo : EIATTR_EXIT_INSTR_OFFSETS
	.align		4
        /*0058*/ 	.byte	0x04, 0x1c
        /*005a*/ 	.short	(.L_101 - .L_100)


	//   ....[0]....
.L_100:
        /*005c*/ 	.word	0x00000070


	//   ....[1]....
        /*0060*/ 	.word	0x000006c0


	//----- nvinfo : EIATTR_CBANK_PARAM_SIZE
	.align		4
.L_101:
        /*0064*/ 	.byte	0x03, 0x19
        /*0066*/ 	.short	0x0018


	//----- nvinfo : EIATTR_PARAM_CBANK
	.align		4
        /*0068*/ 	.byte	0x04, 0x0a
        /*006a*/ 	.short	(.L_103 - .L_102)
	.align		4
.L_102:
        /*006c*/ 	.word	index@(.nv.constant0._Z12RowMaxKernelPfS_ii)
        /*0070*/ 	.short	0x0380
        /*0072*/ 	.short	0x0018


	//----- nvinfo : EIATTR_SW_WAR
	.align		4
.L_103:
        /*0074*/ 	.byte	0x04, 0x36
        /*0076*/ 	.short	(.L_105 - .L_104)
.L_104:
        /*0078*/ 	.word	0x00000008
.L_105:


//--------------------- .nv.info._Z20QKDotAndScalarKernelPfS_S_iif --------------------------
	.section	.nv.info._Z20QKDotAndScalarKernelPfS_S_iif,"",@"SHT_CUDA_INFO"
	.sectionflags	@""
	.align	4


	//----- nvinfo : EIATTR_CUDA_API_VERSION
	.align		4
        /*0000*/ 	.byte	0x04, 0x37
        /*0002*/ 	.short	(.L_107 - .L_106)
.L_106:
        /*0004*/ 	.word	0x00000082


	//----- nvinfo : EIATTR_KPARAM_INFO
	.align		4
.L_107:
        /*0008*/ 	.byte	0x04, 0x17
        /*000a*/ 	.short	(.L_109 - .L_108)
.L_108:
        /*000c*/ 	.word	0x00000000
        /*0010*/ 	.short	0x0005
        /*0012*/ 	.short	0x0020
        /*0014*/ 	.byte	0x00, 0xf0, 0x11, 0x00


	//----- nvinfo : EIATTR_KPARAM_INFO
	.align		4
.L_109:
        /*0018*/ 	.byte	0x04, 0x17
        /*001a*/ 	.short	(.L_111 - .L_110)
.L_110:
        /*001c*/ 	.word	0x00000000
        /*0020*/ 	.short	0x0004
        /*0022*/ 	.short	0x001c
        /*0024*/ 	.byte	0x00, 0xf0, 0x11, 0x00


	//----- nvinfo : EIATTR_KPARAM_INFO
	.align		4
.L_111:
        /*0028*/ 	.byte	0x04, 0x17
        /*002a*/ 	.short	(.L_113 - .L_112)
.L_112:
        /*002c*/ 	.word	0x00000000
        /*0030*/ 	.short	0x0003
        /*0032*/ 	.short	0x0018
        /*0034*/ 	.byte	0x00, 0xf0, 0x11, 0x00


	//----- nvinfo : EIATTR_KPARAM_INFO
	.align		4
.L_113:
        /*0038*/ 	.byte	0x04, 0x17
        /*003a*/ 	.short	(.L_115 - .L_114)
.L_114:
        /*003c*/ 	.word	0x00000000
        /*0040*/ 	.short	0x0002
        /*0042*/ 	.short	0x0010
        /*0044*/ 	.byte	0x00, 0xf5, 0x21, 0x00


	//----- nvinfo : EIATTR_KPARAM_INFO
	.align		4
.L_115:
        /*0048*/ 	.byte	0x04, 0x17
        /*004a*/ 	.short	(.L_117 - .L_116)
.L_116:
        /*004c*/ 	.word	0x00000000
        /*0050*/ 	.short	0x0001
        /*0052*/ 	.short	0x0008
        /*0054*/ 	.byte	0x00, 0xf5, 0x21, 0x00


	//----- nvinfo : EIATTR_KPARAM_INFO
	.align		4
.L_117:
        /*0058*/ 	.byte	0x04, 0x17
        /*005a*/ 	.short	(.L_119 - .L_118)
.L_118:
        /*005c*/ 	.word	0x00000000
        /*0060*/ 	.short	0x0000
        /*0062*/ 	.short	0x0000
        /*0064*/ 	.byte	0x00, 0xf5, 0x21, 0x00


	//----- nvinfo : EIATTR_SPARSE_MMA_MASK
	.align		4
.L_119:
        /*0068*/ 	.byte	0x03, 0x50
        /*006a*/ 	.short	0x0000


	//----- nvinfo : EIATTR_MAXREG_COUNT
	.align		4
        /*006c*/ 	.byte	0x03, 0x1b
        /*006e*/ 	.short	0x00ff


	//----- nvinfo : EIATTR_NUM_BARRIERS
	.align		4
        /*0070*/ 	.byte	0x02, 0x4c
        /*0072*/ 	.byte	0x01
	.zero		1


	//----- nvinfo : EIATTR_MERCURY_ISA_VERSION
	.align		4
        /*0074*/ 	.byte	0x03, 0x5f
        /*0076*/ 	.short	0x0101


	//----- nvinfo : EIATTR_VRC_CTA_INIT_COUNT
	.align		4
        /*0078*/ 	.byte	0x02, 0x4a
	.zero		1
	.zero		1


	//----- nvinfo : EIATTR_EXIT_INSTR_OFFSETS
	.align		4
        /*007c*/ 	.byte	0x04, 0x1c
        /*007e*/ 	.short	(.L_121 - .L_120)


	//   ....[0]....
.L_120:
        /*0080*/ 	.word	0x000000c0


	//   ....[1]....
        /*0084*/ 	.word	0x00000bc0


	//----- nvinfo : EIATTR_CBANK_PARAM_SIZE
	.align		4
.L_121:
        /*0088*/ 	.byte	0x03, 0x19
        /*008a*/ 	.short	0x0024


	//----- nvinfo : EIATTR_PARAM_CBANK
	.align		4
        /*008c*/ 	.byte	0x04, 0x0a
        /*008e*/ 	.short	(.L_123 - .L_122)
	.align		4
.L_122:
        /*0090*/ 	.word	index@(.nv.constant0._Z20QKDotAndScalarKernelPfS_S_iif)
        /*0094*/ 	.short	0x0380
        /*0096*/ 	.short	0x0024


	//----- nvinfo : EIATTR_SW_WAR
	.align		4
.L_123:
        /*0098*/ 	.byte	0x04, 0x36
        /*009a*/ 	.short	(.L_125 - .L_124)
.L_124:
        /*009c*/ 	.word	0x00000008
.L_125:


//--------------------- .nv.callgraph             --------------------------
	.section	.nv.callgraph,"",@"SHT_CUDA_CALLGRAPH"
	.align	4
	.sectionentsize	8
	.align		4
        /*0000*/ 	.word	0x00000000
	.align		4
        /*0004*/ 	.word	0xffffffff
	.align		4
        /*0008*/ 	.word	0x00000000
	.align		4
        /*000c*/ 	.word	0xfffffffe
	.align		4
        /*0010*/ 	.word	0x00000000
	.align		4
        /*0014*/ 	.word	0xfffffffd
	.align		4
        /*0018*/ 	.word	0x00000000
	.align		4
        /*001c*/ 	.word	0xfffffffc


//--------------------- .text._Z18UpdateOutputKernelPfS_S_S_S_ii --------------------------
	.section	.text._Z18UpdateOutputKernelPfS_S_S_S_ii,"ax",@progbits
	.align	128
        .global         _Z18UpdateOutputKernelPfS_S_S_S_ii
        .type           _Z18UpdateOutputKernelPfS_S_S_S_ii,@function
        .size           _Z18UpdateOutputKernelPfS_S_S_S_ii,(.L_x_70 - _Z18UpdateOutputKernelPfS_S_S_S_ii)
        .other          _Z18UpdateOutputKernelPfS_S_S_S_ii,@"STO_CUDA_ENTRY STV_DEFAULT"
_Z18UpdateOutputKernelPfS_S_S_S_ii:
.text._Z18UpdateOutputKernelPfS_S_S_S_ii:
[----:B------:R-:W-:Y:S01]  /*0000*/  LDC R1, c[0x0][0x37c] ;  /* 0x0000df00ff017b82 */ /* 0x000fe20000000800 */
[----:B------:R-:W0:Y:S07]  /*0010*/  S2R R3, SR_TID.Y ;  /* 0x0000000000037919 */ /* 0x000e2e0000002200 */
[----:B------:R-:W1:Y:S01]  /*0020*/  LDC R7, c[0x0][0x360] ;  /* 0x0000d800ff077b82 */ /* 0x000e620000000800 */
[----:B------:R-:W2:Y:S01]  /*0030*/  LDCU.64 UR12, c[0x0][0x3a8] ;  /* 0x00007500ff0c77ac */ /* 0x000ea20008000a00 */
[----:B------:R-:W1:Y:S06]  /*0040*/  S2R R0, SR_TID.X ;  /* 0x0000000000007919 */ /* 0x000e6c0000002100 */
[----:B------:R-:W0:Y:S08]  /*0050*/  S2UR UR5, SR_CTAID.Y ;  /* 0x00000000000579c3 */ /* 0x000e300000002600 */
[----:B------:R-:W0:Y:S01]  /*0060*/  LDC R8, c[0x0][0x364] ;  /* 0x0000d900ff087b82 */ /* 0x000e220000000800 */
[----:B--2---:R-:W-:-:S07]  /*0070*/  MOV R4, UR13 ;  /* 0x0000000d00047c02 */ /* 0x004fce0008000f00 */
[----:B------:R-:W1:Y:S01]  /*0080*/  S2UR UR4, SR_CTAID.X ;  /* 0x00000000000479c3 */ /* 0x000e620000002500 */
[----:B0-----:R-:W-:-:S05]  /*0090*/  IMAD R8, R8, UR5, R3 ;  /* 0x0000000508087c24 */ /* 0x001fca000f8e0203 */
[----:B------:R-:W-:Y:S01]  /*00a0*/  ISETP.GE.AND P0, PT, R8, R4, PT ;  /* 0x000000040800720c */ /* 0x000fe20003f06270 */
[----:B-1----:R-:W-:-:S05]  /*00b0*/  IMAD R7, R7, UR4, R0 ;  /* 0x0000000407077c24 */ /* 0x002fca000f8e0200 */
[----:B------:R-:W-:-:S13]  /*00c0*/  ISETP.GE.OR P0, PT, R7, UR12, P0 ;  /* 0x0000000c07007c0c */ /* 0x000fda0008706670 */
[----:B------:R-:W-:Y:S05]  /*00d0*/  @P0 EXIT ;  /* 0x000000000000094d */ /* 0x000fea0003800000 */
[----:B------:R-:W-:Y:S01]  /*00e0*/  UISETP.GE.AND UP0, UPT, UR12, 0x1, UPT ;  /* 0x000000010c00788c */ /* 0x000fe2000bf06270 */
[----:B------:R-:W-:Y:S01]  /*00f0*/  HFMA2 R23, -RZ, RZ, 0, 0 ;  /* 0x00000000ff177431 */ /* 0x000fe200000001ff */
[----:B------:R-:W0:Y:S07]  /*0100*/  LDCU.64 UR10, c[0x0][0x358] ;  /* 0x00006b00ff0a77ac */ /* 0x000e2e0008000a00 */
[----:B------:R-:W-:Y:S05]  /*0110*/  BRA.U !UP0, `(.L_x_0) ;  /* 0x00000015082c7547 */ /* 0x000fea000b800000 */
[----:B------:R-:W1:Y:S02]  /*0120*/  LDC.64 R2, c[0x0][0x3a0] ;  /* 0x0000e800ff027b82 */ /* 0x000e640000000a00 */
[----:B-1----:R-:W-:-:S06]  /*0130*/  IMAD.WIDE R2, R7, 0x4, R2 ;  /* 0x0000000407027825 */ /* 0x002fcc00078e0202 */
[----:B0-----:R-:W2:Y:S01]  /*0140*/  LDG.E R2, desc[UR10][R2.64] ;  /* 0x0000000a02027981 */ /* 0x001ea2000c1e1900 */
[----:B------:R-:W-:Y:S02]  /*0150*/  UISETP.GE.U32.AND UP0, UPT, UR12, 0x8, UPT ;  /* 0x000000080c00788c */ /* 0x000fe4000bf06070 */
[----:B------:R-:W-:Y:S01]  /*0160*/  IMAD R6, R7, UR12, RZ ;  /* 0x0000000c07067c24 */ /* 0x000fe2000f8e02ff */
[----:B------:R-:W-:Y:S01]  /*0170*/  MOV R23, RZ ;  /* 0x000000ff00177202 */ /* 0x000fe20000000f00 */
[----:B------:R-:W-:Y:S01]  /*0180*/  ULOP3.LUT UR8, UR12, 0x7, URZ, 0xc0, !UPT ;  /* 0x000000070c087892 */ /* 0x000fe2000f8ec0ff */
[----:B------:R-:W-:Y:S01]  /*0190*/  UMOV UR4, URZ ;  /* 0x000000ff00047c82 */ /* 0x000fe20008000000 */
[----:B--2---:R-:W-:-:S03]  /*01a0*/  FMNMX R5, R2, 9.9999999392252902908e-09, !PT ;  /* 0x322bcc7702057809 */ /* 0x004fc60007800000 */
[----:B------:R-:W-:Y:S07]  /*01b0*/  BRA.U !UP0, `(.L_x_1) ;  /* 0x0000000908847547 */ /* 0x000fee000b800000 */
[----:B------:R-:W0:Y:S01]  /*01c0*/  LDCU.64 UR6, c[0x0][0x388] ;  /* 0x00007100ff0677ac */ /* 0x000e220008000a00 */
[----:B------:R-:W1:Y:S01]  /*01d0*/  LDC R4, c[0x0][0x3ac] ;  /* 0x0000eb00ff047b82 */ /* 0x000e620000000800 */
[----:B------:R-:W-:Y:S01]  /*01e0*/  MOV R23, RZ ;  /* 0x000000ff00177202 */ /* 0x000fe20000000f00 */
[----:B------:R-:W-:Y:S01]  /*01f0*/  ULOP3.LUT UR4, UR12, 0x7ffffff8, URZ, 0xc0, !UPT ;  /* 0x7ffffff80c047892 */ /* 0x000fe2000f8ec0ff */
[----:B------:R-:W-:Y:S02]  /*0200*/  MOV R3, R6 ;  /* 0x0000000600037202 */ /* 0x000fe40000000f00 */
[----:B------:R-:W-:-:S03]  /*0210*/  MOV R2, R8 ;  /* 0x0000000800027202 */ /* 0x000fc60000000f00 */
[----:B------:R-:W2:Y:S01]  /*0220*/  LDC.64 R14, c[0x0][0x398] ;  /* 0x0000e600ff0e7b82 */ /* 0x000ea20000000a00 */
[----:B0-----:R-:W-:-:S04]  /*0230*/  UIADD3 UR5, UP0, UPT, UR6, 0x10, URZ ;  /* 0x0000001006057890 */ /* 0x001fc8000ff1e0ff */
[----:B------:R-:W-:Y:S02]  /*0240*/  UIADD3.X UR6, UPT, UPT, URZ, UR7, URZ, UP0, !UPT ;  /* 0x00000007ff067290 */ /* 0x000fe400087fe4ff */
[----:B------:R-:W-:-:S12]  /*0250*/  UIADD3 UR7, UPT, UPT, -UR4, URZ, URZ ;  /* 0x000000ff04077290 */ /* 0x000fd8000fffe1ff */
.L_x_18:
[----:B------:R-:W-:Y:S01]  /*0260*/  MOV R12, UR5 ;  /* 0x00000005000c7c02 */ /* 0x000fe20008000f00 */
[----:B--2---:R-:W-:Y:S01]  /*0270*/  IMAD.WIDE R16, R2, 0x4, R14 ;  /* 0x0000000402107825 */ /* 0x004fe200078e020e */
[----:B------:R-:W-:-:S04]  /*0280*/  MOV R13, UR6 ;  /* 0x00000006000d7c02 */ /* 0x000fc80008000f00 */
[----:B------:R-:W2:Y:S01]  /*0290*/  LDG.E R0, desc[UR10][R16.64] ;  /* 0x0000000a10007981 */ /* 0x000ea2000c1e1900 */
[----:B------:R-:W-:-:S05]  /*02a0*/  IMAD.WIDE R12, R3, 0x4, R12 ;  /* 0x00000004030c7825 */ /* 0x000fca00078e020c */
[----:B------:R-:W2:Y:S01]  /*02b0*/  LDG.E R25, desc[UR10][R12.64+-0x10] ;  /* 0xfffff00a0c197981 */ /* 0x000ea2000c1e1900 */
[----:B------:R-:W0:Y:S01]  /*02c0*/  MUFU.RCP R10, R5 ;  /* 0x00000005000a7308 */ /* 0x000e220000001000 */
[----:B------:R-:W-:Y:S01]  /*02d0*/  UIADD3 UR7, UPT, UPT, UR7, 0x8, URZ ;  /* 0x0000000807077890 */ /* 0x000fe2000fffe0ff */
[----:B------:R-:W-:Y:S01]  /*02e0*/  BSSY.RECONVERGENT B2, `(.L_x_2) ;  /* 0x000000d000027945 */ /* 0x000fe20003800200 */
[----:B0-----:R-:W-:-:S04]  /*02f0*/  FFMA R9, -R5, R10, 1 ;  /* 0x3f80000005097423 */ /* 0x001fc8000000010a */
[----:B------:R-:W-:Y:S01]  /*0300*/  FFMA R10, R10, R9, R10 ;  /* 0x000000090a0a7223 */ /* 0x000fe2000000000a */
[----:B------:R-:W-:Y:S01]  /*0310*/  UISETP.NE.AND UP0, UPT, UR7, URZ, UPT ;  /* 0x000000ff0700728c */ /* 0x000fe2000bf05270 */
[----:B--2---:R-:W-:-:S04]  /*0320*/  FMUL R25, R25, R0 ;  /* 0x0000000019197220 */ /* 0x004fc80000400000 */
[----:B------:R-:W0:Y:S01]  /*0330*/  FCHK P0, R25, R5 ;  /* 0x0000000519007302 */ /* 0x000e220000000000 */
[----:B------:R-:W-:-:S04]  /*0340*/  FFMA R9, R25, R10, RZ ;  /* 0x0000000a19097223 */ /* 0x000fc800000000ff */
[----:B------:R-:W-:-:S04]  /*0350*/  FFMA R0, -R5, R9, R25 ;  /* 0x0000000905007223 */ /* 0x000fc80000000119 */
[----:B------:R-:W-:Y:S01]  /*0360*/  FFMA R10, R10, R0, R9 ;  /* 0x000000000a0a7223 */ /* 0x000fe20000000009 */
[----:B0-----:R-:W-:Y:S06]  /*0370*/  @!P0 BRA `(.L_x_3) ;  /* 0x00000000000c8947 */ /* 0x001fec0003800000 */
[----:B------:R-:W-:-:S07]  /*0380*/  MOV R10, 0x3a0 ;  /* 0x000003a0000a7802 */ /* 0x000fce0000000f00 */
[----:B-1----:R-:W-:Y:S05]  /*0390*/  CALL.REL.NOINC `($__internal_0_$__cuda_sm3x_div_rn_noftz_f32_slowpath) ;  /* 0x0000001000a47944 */ /* 0x002fea0003c00000 */
[----:B------:R-:W-:-:S07]  /*03a0*/  MOV R10, R0 ;  /* 0x00000000000a7202 */ /* 0x000fce0000000f00 */
.L_x_3:
[----:B------:R-:W-:Y:S05]  /*03b0*/  BSYNC.RECONVERGENT B2 ;  /* 0x0000000000027941 */ /* 0x000fea0003800200 */
.L_x_2:
[----:B-1----:R-:W-:Y:S01]  /*03c0*/  IMAD.WIDE R16, R4, 0x4, R16 ;  /* 0x0000000404107825 */ /* 0x002fe200078e0210 */
[----:B------:R-:W2:Y:S04]  /*03d0*/  LDG.E R0, desc[UR10][R12.64+-0xc] ;  /* 0xfffff40a0c007981 */ /* 0x000ea8000c1e1900 */
[----:B------:R-:W2:Y:S01]  /*03e0*/  LDG.E R9, desc[UR10][R16.64] ;  /* 0x0000000a10097981 */ /* 0x000ea2000c1e1900 */
[----:B------:R-:W0:Y:S01]  /*03f0*/  MUFU.RCP R18, R5 ;  /* 0x0000000500127308 */ /* 0x000e220000001000 */
[----:B------:R-:W-:Y:S01]  /*0400*/  BSSY.RECONVERGENT B2, `(.L_x_4) ;  /* 0x000000d000027945 */ /* 0x000fe20003800200 */
[----:B------:R-:W-:Y:S01]  /*0410*/  FADD R23, R10, R23 ;  /* 0x000000170a177221 */ /* 0x000fe20000000000 */
[----:B0-----:R-:W-:Y:S01]  /*0420*/  FFMA R11, -R5, R18, 1 ;  /* 0x3f800000050b7423 */ /* 0x001fe20000000112 */
[----:B--2---:R-:W-:-:S03]  /*0430*/  FMUL R25, R0, R9 ;  /* 0x0000000900197220 */ /* 0x004fc60000400000 */
[----:B------:R-:W-:Y:S01]  /*0440*/  FFMA R0, R18, R11, R18 ;  /* 0x0000000b12007223 */ /* 0x000fe20000000012 */
[----:B------:R-:W0:Y:S03]  /*0450*/  FCHK P0, R25, R5 ;  /* 0x0000000519007302 */ /* 0x000e260000000000 */
[----:B------:R-:W-:-:S04]  /*0460*/  FFMA R9, R0, R25, RZ ;  /* 0x0000001900097223 */ /* 0x000fc800000000ff */
[----:B------:R-:W-:-:S04]  /*0470*/  FFMA R18, -R5, R9, R25 ;  /* 0x0000000905127223 */ /* 0x000fc80000000119 */
[----:B------:R-:W-:Y:S01]  /*0480*/  FFMA R18, R0, R18, R9 ;  /* 0x0000001200127223 */ /* 0x000fe20000000009 */
[----:B0-----:R-:W-:Y:S06]  /*0490*/  @!P0 BRA `(.L_x_5) ;  /* 0x00000000000c8947 */ /* 0x001fec0003800000 */
[----:B------:R-:W-:-:S07]  /*04a0*/  MOV R10, 0x4c0 ;  /* 0x000004c0000a7802 */ /* 0x000fce0000000f00 */
[----:B------:R-:W-:Y:S05]  /*04b0*/  CALL.REL.NOINC `($__internal_0_$__cuda_sm3x_div_rn_noftz_f32_slowpath) ;  /* 0x00000010005c7944 */ /* 0x000fea0003c00000 */
[----:B------:R-:W-:-:S07]  /*04c0*/  MOV R18, R0 ;  /* 0x0000000000127202 */ /* 0x000fce0000000f00 */
.L_x_5:
[----:B------:R-:W-:Y:S05]  /*04d0*/  BSYNC.RECONVERGENT B2 ;  /* 0x0000000000027941 */ /* 0x000fea0003800200 */
.L_x_4:
[----:B------:R-:W-:Y:S01]  /*04e0*/  IMAD.WIDE R16, R4, 0x4, R16 ;  /* 0x0000000404107825 */ /* 0x000fe200078e0210 */
        /* <DEDUP_REMOVED lines=16> */
.L_x_7:
[----:B------:R-:W-:Y:S05]  /*05f0*/  BSYNC.RECONVERGENT B2 ;  /* 0x0000000000027941 */ /* 0x000fea0003800200 */
.L_x_6:
        /* <DEDUP_REMOVED lines=17> */
.L_x_9:
[----:B------:R-:W-:Y:S05]  /*0710*/  BSYNC.RECONVERGENT B2 ;  /* 0x0000000000027941 */ /* 0x000fea0003800200 */
.L_x_8:
        /* <DEDUP_REMOVED lines=17> */
.L_x_11:
[----:B------:R-:W-:Y:S05]  /*0830*/  BSYNC.RECONVERGENT B2 ;  /* 0x0000000000027941 */ /* 0x000fea0003800200 */
.L_x_10:
        /* <DEDUP_REMOVED lines=17> */
.L_x_13:
[----:B------:R-:W-:Y:S05]  /*0950*/  BSYNC.RECONVERGENT B2 ;  /* 0x0000000000027941 */ /* 0x000fea0003800200 */
.L_x_12:
        /* <DEDUP_REMOVED lines=17> */
.L_x_15:
[----:B------:R-:W-:Y:S05]  /*0a70*/  BSYNC.RECONVERGENT B2 ;  /* 0x0000000000027941 */ /* 0x000fea0003800200 */
.L_x_14:
[----:B------:R-:W-:Y:S01]  /*0a80*/  IMAD.WIDE R16, R4, 0x4, R16 ;  /* 0x0000000404107825 */ /* 0x000fe200078e0210 */
[----:B------:R-:W2:Y:S05]  /*0a90*/  LDG.E R12, desc[UR10][R12.64+0xc] ;  /* 0x00000c0a0c0c7981 */ /* 0x000eaa000c1e1900 */
[----:B------:R-:W2:Y:S01]  /*0aa0*/  LDG.E R17, desc[UR10][R16.64] ;  /* 0x0000000a10117981 */ /* 0x000ea2000c1e1900 */
[----:B------:R-:W0:Y:S01]  /*0ab0*/  MUFU.RCP R0, R5 ;  /* 0x0000000500007308 */ /* 0x000e220000001000 */
[----:B------:R-:W-:Y:S01]  /*0ac0*/  BSSY.RECONVERGENT B2, `(.L_x_16) ;  /* 0x000000c000027945 */ /* 0x000fe20003800200 */
[----:B------:R-:W-:Y:S01]  /*0ad0*/  FADD R23, R23, R10 ;  /* 0x0000000a17177221 */ /* 0x000fe20000000000 */
[----:B0-----:R-:W-:-:S04]  /*0ae0*/  FFMA R9, -R5, R0, 1 ;  /* 0x3f80000005097423 */ /* 0x001fc80000000100 */
[----:B------:R-:W-:Y:S01]  /*0af0*/  FFMA R0, R0, R9, R0 ;  /* 0x0000000900007223 */ /* 0x000fe20000000000 */
[----:B--2---:R-:W-:-:S04]  /*0b00*/  FMUL R25, R12, R17 ;  /* 0x000000110c197220 */ /* 0x004fc80000400000 */
[----:B------:R-:W0:Y:S01]  /*0b10*/  FCHK P0, R25, R5 ;  /* 0x0000000519007302 */ /* 0x000e220000000000 */
[----:B------:R-:W-:-:S04]  /*0b20*/  FFMA R9, R0, R25, RZ ;  /* 0x0000001900097223 */ /* 0x000fc800000000ff */
[----:B------:R-:W-:-:S04]  /*0b30*/  FFMA R18, -R5, R9, R25 ;  /* 0x0000000905127223 */ /* 0x000fc80000000119 */
[----:B------:R-:W-:Y:S01]  /*0b40*/  FFMA R0, R0, R18, R9 ;  /* 0x0000001200007223 */ /* 0x000fe20000000009 */
[----:B0-----:R-:W-:Y:S06]  /*0b50*/  @!P0 BRA `(.L_x_17) ;  /* 0x0000000000088947 */ /* 0x001fec0003800000 */
[----:B------:R-:W-:-:S07]  /*0b60*/  MOV R10, 0xb80 ;  /* 0x00000b80000a7802 */ /* 0x000fce0000000f00 */
[----:B------:R-:W-:Y:S05]  /*0b70*/  CALL.REL.NOINC `($__internal_0_$__cuda_sm3x_div_rn_noftz_f32_slowpath) ;  /* 0x0000000800ac7944 */ /* 0x000fea0003c00000 */
.L_x_17:
[----:B------:R-:W-:Y:S05]  /*0b80*/  BSYNC.RECONVERGENT B2 ;  /* 0x0000000000027941 */ /* 0x000fea0003800200 */
.L_x_16:
[----:B------:R-:W-:Y:S01]  /*0b90*/  FADD R23, R23, R0 ;  /* 0x0000000017177221 */ /* 0x000fe20000000000 */
[----:B------:R-:W-:Y:S02]  /*0ba0*/  IADD3 R3, PT, PT, R3, 0x8, RZ ;  /* 0x0000000803037810 */ /* 0x000fe40007ffe0ff */
[----:B------:R-:W-:Y:S01]  /*0bb0*/  LEA R2, R4, R2, 0x3 ;  /* 0x0000000204027211 */ /* 0x000fe200078e18ff */
[----:B------:R-:W-:Y:S06]  /*0bc0*/  BRA.U UP0, `(.L_x_18) ;  /* 0xfffffff500a47547 */ /* 0x000fec000b83ffff */
.L_x_1:
[----:B------:R-:W-:-:S09]  /*0bd0*/  UISETP.NE.AND UP0, UPT, UR8, URZ, UPT ;  /* 0x000000ff0800728c */ /* 0x000fd2000bf05270 */
[----:B------:R-:W-:Y:S05]  /*0be0*/  BRA.U !UP0, `(.L_x_0) ;  /* 0x0000000908787547 */ /* 0x000fea000b800000 */
[----:B------:R-:W0:Y:S01]  /*0bf0*/  LDCU UR5, c[0x0][0x3a8] ;  /* 0x00007500ff0577ac */ /* 0x000e220008000800 */
[----:B------:R-:W-:Y:S02]  /*0c00*/  UISETP.GE.U32.AND UP0, UPT, UR8, 0x4, UPT ;  /* 0x000000040800788c */ /* 0x000fe4000bf06070 */
[----:B0-----:R-:W-:-:S07]  /*0c10*/  ULOP3.LUT UR5, UR5, 0x3, URZ, 0xc0, !UPT ;  /* 0x0000000305057892 */ /* 0x001fce000f8ec0ff */
[----:B------:R-:W-:Y:S05]  /*0c20*/  BRA.U !UP0, `(.L_x_19) ;  /* 0x0000000508407547 */ /* 0x000fea000b800000 */
[----:B------:R-:W0:Y:S01]  /*0c30*/  LDC.64 R12, c[0x0][0x388] ;  /* 0x0000e200ff0c7b82 */ /* 0x000e220000000a00 */
[----:B------:R-:W-:Y:S01]  /*0c40*/  IADD3 R3, PT, PT, R6, UR4, RZ ;  /* 0x0000000406037c10 */ /* 0x000fe2000fffe0ff */
[----:B------:R-:W-:-:S06]  /*0c50*/  IMAD R9, R4, UR4, R8 ;  /* 0x0000000404097c24 */ /* 0x000fcc000f8e0208 */
[----:B------:R-:W1:Y:S01]  /*0c60*/  LDC.64 R14, c[0x0][0x398] ;  /* 0x0000e600ff0e7b82 */ /* 0x000e620000000a00 */
[----:B0-----:R-:W-:-:S05]  /*0c70*/  IMAD.WIDE R12, R3, 0x4, R12 ;  /* 0x00000004030c7825 */ /* 0x001fca00078e020c */
[----:B------:R-:W2:Y:S01]  /*0c80*/  LDG.E R0, desc[UR10][R12.64] ;  /* 0x0000000a0c007981 */ /* 0x000ea2000c1e1900 */
[----:B-1----:R-:W-:-:S05]  /*0c90*/  IMAD.WIDE R14, R9, 0x4, R14 ;  /* 0x00000004090e7825 */ /* 0x002fca00078e020e */
[----:B------:R-:W2:Y:S01]  /*0ca0*/  LDG.E R3, desc[UR10][R14.64] ;  /* 0x0000000a0e037981 */ /* 0x000ea2000c1e1900 */
[----:B------:R-:W0:Y:S01]  /*0cb0*/  MUFU.RCP R2, R5 ;  /* 0x0000000500027308 */ /* 0x000e220000001000 */
[----:B------:R-:W-:Y:S01]  /*0cc0*/  BSSY.RECONVERGENT B2, `(.L_x_20) ;  /* 0x000000c000027945 */ /* 0x000fe20003800200 */
[----:B0-----:R-:W-:Y:S01]  /*0cd0*/  FFMA R9, -R5, R2, 1 ;  /* 0x3f80000005097423 */ /* 0x001fe20000000102 */
[----:B--2---:R-:W-:-:S05]  /*0ce0*/  FMUL R25, R0, R3 ;  /* 0x0000000300197220 */ /* 0x004fca0000400000 */
[----:B------:R-:W0:Y:S01]  /*0cf0*/  FCHK P0, R25, R5 ;  /* 0x0000000519007302 */ /* 0x000e220000000000 */
[----:B------:R-:W-:-:S04]  /*0d00*/  FFMA R0, R2, R9, R2 ;  /* 0x0000000902007223 */ /* 0x000fc80000000002 */
[----:B------:R-:W-:-:S04]  /*0d10*/  FFMA R2, R0, R25, RZ ;  /* 0x0000001900027223 */ /* 0x000fc800000000ff */
[----:B------:R-:W-:-:S04]  /*0d20*/  FFMA R3, -R5, R2, R25 ;  /* 0x0000000205037223 */ /* 0x000fc80000000119 */
[----:B------:R-:W-:Y:S01]  /*0d30*/  FFMA R2, R0, R3, R2 ;  /* 0x0000000300027223 */ /* 0x000fe20000000002 */
[----:B0-----:R-:W-:Y:S06]  /*0d40*/  @!P0 BRA `(.L_x_21) ;  /* 0x00000000000c8947 */ /* 0x001fec0003800000 */
[----:B------:R-:W-:-:S07]  /*0d50*/  MOV R10, 0xd70 ;  /* 0x00000d70000a7802 */ /* 0x000fce0000000f00 */
[----:B------:R-:W-:Y:S05]  /*0d60*/  CALL.REL.NOINC `($__internal_0_$__cuda_sm3x_div_rn_noftz_f32_slowpath) ;  /* 0x0000000800307944 */ /* 0x000fea0003c00000 */
[----:B------:R-:W-:-:S07]  /*0d70*/  MOV R2, R0 ;  /* 0x0000000000027202 */ /* 0x000fce0000000f00 */
.L_x_21:
[----:B------:R-:W-:Y:S05]  /*0d80*/  BSYNC.RECONVERGENT B2 ;  /* 0x0000000000027941 */ /* 0x000fea0003800200 */
.L_x_20:
[----:B------:R-:W0:Y:S01]  /*0d90*/  LDC R3, c[0x0][0x3ac] ;  /* 0x0000eb00ff037b82 */ /* 0x000e220000000800 */
[----:B------:R-:W2:Y:S01]  /*0da0*/  LDG.E R0, desc[UR10][R12.64+0x4] ;  /* 0x0000040a0c007981 */ /* 0x000ea2000c1e1900 */
[----:B0-----:R-:W-:-:S05]  /*0db0*/  IMAD.WIDE R14, R3, 0x4, R14 ;  /* 0x00000004030e7825 */ /* 0x001fca00078e020e */
[----:B------:R-:W2:Y:S01]  /*0dc0*/  LDG.E R3, desc[UR10][R14.64] ;  /* 0x0000000a0e037981 */ /* 0x000ea2000c1e1900 */
[----:B------:R-:W0:Y:S01]  /*0dd0*/  MUFU.RCP R4, R5 ;  /* 0x0000000500047308 */ /* 0x000e220000001000 */
[----:B------:R-:W-:Y:S01]  /*0de0*/  BSSY.RECONVERGENT B2, `(.L_x_22) ;  /* 0x000000d000027945 */ /* 0x000fe20003800200 */
[----:B0-----:R-:W-:Y:S01]  /*0df0*/  FFMA R9, -R5, R4, 1 ;  /* 0x3f80000005097423 */ /* 0x001fe20000000104 */
[----:B------:R-:W-:Y:S01]  /*0e00*/  FADD R2, R23, R2 ;  /* 0x0000000217027221 */ /* 0x000fe20000000000 */
[----:B--2---:R-:W-:-:S04]  /*0e10*/  FMUL R25, R0, R3 ;  /* 0x0000000300197220 */ /* 0x004fc80000400000 */
        /* <DEDUP_REMOVED lines=9> */
.L_x_23:
[----:B------:R-:W-:Y:S05]  /*0eb0*/  BSYNC.RECONVERGENT B2 ;  /* 0x0000000000027941 */ /* 0x000fea0003800200 */
.L_x_22:
        /* <DEDUP_REMOVED lines=18> */
.L_x_25:
[----:B------:R-:W-:Y:S05]  /*0fe0*/  BSYNC.RECONVERGENT B2 ;  /* 0x0000000000027941 */ /* 0x000fea0003800200 */
.L_x_24:
[----:B------:R-:W0:Y:S01]  /*0ff0*/  LDC R3, c[0x0][0x3ac] ;  /* 0x0000eb00ff037b82 */ /* 0x000e220000000800 */
[----:B------:R-:W2:Y:S01]  /*1000*/  LDG.E R12, desc[UR10][R12.64+0xc] ;  /* 0x00000c0a0c0c7981 */ /* 0x000ea2000c1e1900 */
[----:B0-----:R-:W-:-:S06]  /*1010*/  IMAD.WIDE R14, R3, 0x4, R14 ;  /* 0x00000004030e7825 */ /* 0x001fcc00078e020e */
[----:B------:R-:W2:Y:S01]  /*1020*/  LDG.E R15, desc[UR10][R14.64] ;  /* 0x0000000a0e0f7981 */ /* 0x000ea2000c1e1900 */
[----:B------:R-:W0:Y:S01]  /*1030*/  MUFU.RCP R0, R5 ;  /* 0x0000000500007308 */ /* 0x000e220000001000 */
[----:B------:R-:W-:Y:S01]  /*1040*/  BSSY.RECONVERGENT B2, `(.L_x_26) ;  /* 0x000000c000027945 */ /* 0x000fe20003800200 */
[----:B0-----:R-:W-:-:S04]  /*1050*/  FFMA R3, -R5, R0, 1 ;  /* 0x3f80000005037423 */ /* 0x001fc80000000100 */
[----:B------:R-:W-:Y:S01]  /*1060*/  FFMA R0, R0, R3, R0 ;  /* 0x0000000300007223 */ /* 0x000fe20000000000 */
[----:B------:R-:W-:Y:S01]  /*1070*/  FADD R2, R2, R9 ;  /* 0x0000000902027221 */ /* 0x000fe20000000000 */
        /* <DEDUP_REMOVED lines=8> */
.L_x_27:
[----:B------:R-:W-:Y:S05]  /*1100*/  BSYNC.RECONVERGENT B2 ;  /* 0x0000000000027941 */ /* 0x000fea0003800200 */
.L_x_26:
[----:B------:R-:W-:Y:S01]  /*1110*/  FADD R23, R2, R0 ;  /* 0x0000000002177221 */ /* 0x000fe20000000000 */
[----:B------:R-:W-:-:S12]  /*1120*/  UIADD3 UR4, UPT, UPT, UR4, 0x4, URZ ;  /* 0x0000000404047890 */ /* 0x000fd8000fffe0ff */
.L_x_19:
[----:B------:R-:W-:-:S09]  /*1130*/  UISETP.NE.AND UP0, UPT, UR5, URZ, UPT ;  /* 0x000000ff0500728c */ /* 0x000fd2000bf05270 */
[----:B------:R-:W-:Y:S05]  /*1140*/  BRA.U !UP0, `(.L_x_0) ;  /* 0x0000000508207547 */ /* 0x000fea000b800000 */
[----:B------:R-:W-:-:S09]  /*1150*/  UISETP.NE.AND UP0, UPT, UR5, 0x1, UPT ;  /* 0x000000010500788c */ /* 0x000fd2000bf05270 */
[----:B------:R-:W-:Y:S05]  /*1160*/  BRA.U !UP0, `(.L_x_28) ;  /* 0x0000000108ac7547 */ /* 0x000fea000b800000 */
[----:B------:R-:W0:Y:S01]  /*1170*/  LDC R11, c[0x0][0x3ac] ;  /* 0x0000eb00ff0b7b82 */ /* 0x000e220000000800 */
[----:B------:R-:W-:-:S07]  /*1180*/  IADD3 R9, PT, PT, R6, UR4, RZ ;  /* 0x0000000406097c10 */ /* 0x000fce000fffe0ff */
[----:B------:R-:W1:Y:S08]  /*1190*/  LDC.64 R12, c[0x0][0x388] ;  /* 0x0000e200ff0c7b82 */ /* 0x000e700000000a00 */
[----:B------:R-:W2:Y:S01]  /*11a0*/  LDC.64 R2, c[0x0][0x398] ;  /* 0x0000e600ff027b82 */ /* 0x000ea20000000a00 */
[----:B0-----:R-:W-:Y:S02]  /*11b0*/  IMAD R11, R11, UR4, R8 ;  /* 0x000000040b0b7c24 */ /* 0x001fe4000f8e0208 */
[----:B-1----:R-:W-:-:S05]  /*11c0*/  IMAD.WIDE R12, R9, 0x4, R12 ;  /* 0x00000004090c7825 */ /* 0x002fca00078e020c */
[----:B------:R-:W3:Y:S01]  /*11d0*/  LDG.E R0, desc[UR10][R12.64] ;  /* 0x0000000a0c007981 */ /* 0x000ee2000c1e1900 */
[----:B--2---:R-:W-:-:S05]  /*11e0*/  IMAD.WIDE R2, R11, 0x4, R2 ;  /* 0x000000040b027825 */ /* 0x004fca00078e0202 */
[----:B------:R-:W3:Y:S01]  /*11f0*/  LDG.E R9, desc[UR10][R2.64] ;  /* 0x0000000a02097981 */ /* 0x000ee2000c1e1900 */
[----:B------:R-:W0:Y:S01]  /*1200*/  MUFU.RCP R4, R5 ;  /* 0x0000000500047308 */ /* 0x000e220000001000 */
[----:B------:R-:W-:Y:S01]  /*1210*/  BSSY.RECONVERGENT B2, `(.L_x_29) ;  /* 0x000000c000027945 */ /* 0x000fe20003800200 */
[----:B0-----:R-:W-:Y:S01]  /*1220*/  FFMA R11, -R5, R4, 1 ;  /* 0x3f800000050b7423 */ /* 0x001fe20000000104 */
[----:B---3--:R-:W-:-:S05]  /*1230*/  FMUL R25, R0, R9 ;  /* 0x0000000900197220 */ /* 0x008fca0000400000 */
        /* <DEDUP_REMOVED lines=9> */
.L_x_30:
[----:B------:R-:W-:Y:S05]  /*12d0*/  BSYNC.RECONVERGENT B2 ;  /* 0x0000000000027941 */ /* 0x000fea0003800200 */
.L_x_29:
        /* <DEDUP_REMOVED lines=17> */
.L_x_32:
[----:B------:R-:W-:Y:S05]  /*13f0*/  BSYNC.RECONVERGENT B2 ;  /* 0x0000000000027941 */ /* 0x000fea0003800200 */
.L_x_31:
[----:B------:R-:W-:Y:S01]  /*1400*/  FADD R23, R23, R0 ;  /* 0x0000000017177221 */ /* 0x000fe20000000000 */
[----:B------:R-:W-:-:S12]  /*1410*/  UIADD3 UR4, UPT, UPT, UR4, 0x2, URZ ;  /* 0x0000000204047890 */ /* 0x000fd8000fffe0ff */
.L_x_28:
[----:B------:R-:W0:Y:S02]  /*1420*/  LDCU UR6, c[0x0][0x3a8] ;  /* 0x00007500ff0677ac */ /* 0x000e240008000800 */
[----:B0-----:R-:W-:-:S04]  /*1430*/  ULOP3.LUT UR6, UR6, 0x1, URZ, 0xc0, !UPT ;  /* 0x0000000106067892 */ /* 0x001fc8000f8ec0ff */
[----:B------:R-:W-:-:S09]  /*1440*/  UISETP.NE.U32.AND UP0, UPT, UR6, 0x1, UPT ;  /* 0x000000010600788c */ /* 0x000fd2000bf05070 */
[----:B------:R-:W-:Y:S05]  /*1450*/  BRA.U UP0, `(.L_x_0) ;  /* 0x00000001005c7547 */ /* 0x000fea000b800000 */
[----:B------:R-:W0:Y:S01]  /*1460*/  LDC R13, c[0x0][0x3ac] ;  /* 0x0000eb00ff0d7b82 */ /* 0x000e220000000800 */
[----:B------:R-:W-:-:S07]  /*1470*/  IADD3 R9, PT, PT, R6, UR4, RZ ;  /* 0x0000000406097c10 */ /* 0x000fce000fffe0ff */
[----:B------:R-:W1:Y:S08]  /*1480*/  LDC.64 R2, c[0x0][0x388] ;  /* 0x0000e200ff027b82 */ /* 0x000e700000000a00 */
[----:B------:R-:W2:Y:S01]  /*1490*/  LDC.64 R10, c[0x0][0x398] ;  /* 0x0000e600ff0a7b82 */ /* 0x000ea20000000a00 */
[----:B0-----:R-:W-:Y:S02]  /*14a0*/  IMAD R13, R13, UR4, R8 ;  /* 0x000000040d0d7c24 */ /* 0x001fe4000f8e0208 */
[----:B-1----:R-:W-:-:S06]  /*14b0*/  IMAD.WIDE R2, R9, 0x4, R2 ;  /* 0x0000000409027825 */ /* 0x002fcc00078e0202 */
[----:B------:R-:W3:Y:S01]  /*14c0*/  LDG.E R2, desc[UR10][R2.64] ;  /* 0x0000000a02027981 */ /* 0x000ee2000c1e1900 */
[----:B--2---:R-:W-:-:S06]  /*14d0*/  IMAD.WIDE R10, R13, 0x4, R10 ;  /* 0x000000040d0a7825 */ /* 0x004fcc00078e020a */
[----:B------:R-:W3:Y:S01]  /*14e0*/  LDG.E R11, desc[UR10][R10.64] ;  /* 0x0000000a0a0b7981 */ /* 0x000ee2000c1e1900 */
[----:B------:R-:W0:Y:S01]  /*14f0*/  MUFU.RCP R0, R5 ;  /* 0x0000000500007308 */ /* 0x000e220000001000 */
[----:B------:R-:W-:Y:S01]  /*1500*/  BSSY.RECONVERGENT B2, `(.L_x_33) ;  /* 0x000000b000027945 */ /* 0x000fe20003800200 */
[----:B0-----:R-:W-:-:S04]  /*1510*/  FFMA R9, -R5, R0, 1 ;  /* 0x3f80000005097423 */ /* 0x001fc80000000100 */
[----:B------:R-:W-:Y:S01]  /*1520*/  FFMA R0, R0, R9, R0 ;  /* 0x0000000900007223 */ /* 0x000fe20000000000 */
[----:B---3--:R-:W-:-:S04]  /*1530*/  FMUL R25, R2, R11 ;  /* 0x0000000b02197220 */ /* 0x008fc80000400000 */
[----:B------:R-:W0:Y:S01]  /*1540*/  FCHK P0, R25, R5 ;  /* 0x0000000519007302 */ /* 0x000e220000000000 */
[----:B------:R-:W-:-:S04]  /*1550*/  FFMA R4, R0, R25, RZ ;  /* 0x0000001900047223 */ /* 0x000fc800000000ff */
[----:B------:R-:W-:-:S04]  /*1560*/  FFMA R9, -R5, R4, R25 ;  /* 0x0000000405097223 */ /* 0x000fc80000000119 */
[----:B------:R-:W-:Y:S01]  /*1570*/  FFMA R0, R0, R9, R4 ;  /* 0x0000000900007223 */ /* 0x000fe20000000004 */
[----:B0-----:R-:W-:Y:S06]  /*1580*/  @!P0 BRA `(.L_x_34) ;  /* 0x0000000000088947 */ /* 0x001fec0003800000 */
[----:B------:R-:W-:-:S07]  /*1590*/  MOV R10, 0x15b0 ;  /* 0x000015b0000a7802 */ /* 0x000fce0000000f00 */
[----:B------:R-:W-:Y:S05]  /*15a0*/  CALL.REL.NOINC `($__internal_0_$__cuda_sm3x_div_rn_noftz_f32_slowpath) ;  /* 0x0000000000207944 */ /* 0x000fea0003c00000 */
.L_x_34:
[----:B------:R-:W-:Y:S05]  /*15b0*/  BSYNC.RECONVERGENT B2 ;  /* 0x0000000000027941 */ /* 0x000fea0003800200 */
.L_x_33:
[----:B------:R-:W-:-:S07]  /*15c0*/  FADD R23, R23, R0 ;  /* 0x0000000017177221 */ /* 0x000fce0000000000 */
.L_x_0:
[----:B------:R-:W1:Y:S01]  /*15d0*/  LDC.64 R2, c[0x0][0x380] ;  /* 0x0000e000ff027b82 */ /* 0x000e620000000a00 */
[----:B------:R-:W2:Y:S02]  /*15e0*/  LDCU UR6, c[0x0][0x3ac] ;  /* 0x00007580ff0677ac */ /* 0x000ea40008000800 */
[----:B--2---:R-:W-:-:S04]  /*15f0*/  IMAD R7, R7, UR6, R8 ;  /* 0x0000000607077c24 */ /* 0x004fc8000f8e0208 */
[----:B-1----:R-:W-:-:S05]  /*1600*/  IMAD.WIDE R2, R7, 0x4, R2 ;  /* 0x0000000407027825 */ /* 0x002fca00078e0202 */
[----:B0-----:R-:W-:Y:S01]  /*1610*/  STG.E desc[UR10][R2.64], R23 ;  /* 0x0000001702007986 */ /* 0x001fe2000c10190a */
[----:B------:R-:W-:Y:S05]  /*1620*/  EXIT ;  /* 0x000000000000794d */ /* 0x000fea0003800000 */
        .weak           $__internal_0_$__cuda_sm3x_div_rn_noftz_f32_slowpath
        .type           $__internal_0_$__cuda_sm3x_div_rn_noftz_f32_slowpath,@function
        .size           $__internal_0_$__cuda_sm3x_div_rn_noftz_f32_slowpath,(.L_x_70 - $__internal_0_$__cuda_sm3x_div_rn_noftz_f32_slowpath)
$__internal_0_$__cuda_sm3x_div_rn_noftz_f32_slowpath:
[----:B------:R-:W-:Y:S01]  /*1630*/  SHF.R.U32.HI R9, RZ, 0x17, R5 ;  /* 0x00000017ff097819 */ /* 0x000fe20000011605 */
[----:B------:R-:W-:Y:S01]  /*1640*/  BSSY.RECONVERGENT B0, `(.L_x_35) ;  /* 0x0000063000007945 */ /* 0x000fe20003800200 */
[----:B------:R-:W-:Y:S02]  /*1650*/  SHF.R.U32.HI R18, RZ, 0x17, R25 ;  /* 0x00000017ff127819 */ /* 0x000fe40000011619 */
[----:B------:R-:W-:Y:S02]  /*1660*/  LOP3.LUT R9, R9, 0xff, RZ, 0xc0, !PT ;  /* 0x000000ff09097812 */ /* 0x000fe400078ec0ff */
[----:B------:R-:W-:Y:S02]  /*1670*/  LOP3.LUT R18, R18, 0xff, RZ, 0xc0, !PT ;  /* 0x000000ff12127812 */ /* 0x000fe400078ec0ff */
[----:B------:R-:W-:Y:S02]  /*1680*/  IADD3 R0, PT, PT, R9, -0x1, RZ ;  /* 0xffffffff09007810 */ /* 0x000fe40007ffe0ff */
[----:B------:R-:W-:-:S02]  /*1690*/  IADD3 R19, PT, PT, R18, -0x1, RZ ;  /* 0xffffffff12137810 */ /* 0x000fc40007ffe0ff */
[----:B------:R-:W-:Y:S02]  /*16a0*/  ISETP.GT.U32.AND P0, PT, R0, 0xfd, PT ;  /* 0x000000fd0000780c */ /* 0x000fe40003f04070 */
[----:B------:R-:W-:Y:S02]  /*16b0*/  MOV R20, R5 ;  /* 0x0000000500147202 */ /* 0x000fe40000000f00 */
[----:B------:R-:W-:-:S13]  /*16c0*/  ISETP.GT.U32.OR P0, PT, R19, 0xfd, P0 ;  /* 0x000000fd1300780c */ /* 0x000fda0000704470 */
[----:B------:R-:W-:Y:S01]  /*16d0*/  @!P0 MOV R11, RZ ;  /* 0x000000ff000b8202 */ /* 0x000fe20000000f00 */
[----:B------:R-:W-:Y:S06]  /*16e0*/  @!P0 BRA `(.L_x_36) ;  /* 0x00000000005c8947 */ /* 0x000fec0003800000 */
[----:B------:R-:W-:Y:S02]  /*16f0*/  FSETP.GTU.FTZ.AND P0, PT, |R25|, +INF , PT ;  /* 0x7f8000001900780b */ /* 0x000fe40003f1c200 */
[----:B------:R-:W-:-:S04]  /*1700*/  FSETP.GTU.FTZ.AND P1, PT, |R5|, +INF , PT ;  /* 0x7f8000000500780b */ /* 0x000fc80003f3c200 */
[----:B------:R-:W-:-:S13]  /*1710*/  PLOP3.LUT P0, PT, P0, P1, PT, 0xf8, 0x8f ;  /* 0x00000000008f781c */ /* 0x000fda0000703f70 */
[----:B------:R-:W-:Y:S05]  /*1720*/  @P0 BRA `(.L_x_37) ;  /* 0x00000004004c0947 */ /* 0x000fea0003800000 */
[----:B------:R-:W-:-:S13]  /*1730*/  LOP3.LUT P0, RZ, R20, 0x7fffffff, R25, 0xc8, !PT ;  /* 0x7fffffff14ff7812 */ /* 0x000fda000780c819 */
[----:B------:R-:W-:Y:S05]  /*1740*/  @!P0 BRA `(.L_x_38) ;  /* 0x00000004003c8947 */ /* 0x000fea0003800000 */
[----:B------:R-:W-:Y:S02]  /*1750*/  FSETP.NEU.FTZ.AND P2, PT, |R25|, +INF , PT ;  /* 0x7f8000001900780b */ /* 0x000fe40003f5d200 */
[----:B------:R-:W-:Y:S02]  /*1760*/  FSETP.NEU.FTZ.AND P1, PT, |R5|, +INF , PT ;  /* 0x7f8000000500780b */ /* 0x000fe40003f3d200 */
[----:B------:R-:W-:-:S11]  /*1770*/  FSETP.NEU.FTZ.AND P0, PT, |R25|, +INF , PT ;  /* 0x7f8000001900780b */ /* 0x000fd60003f1d200 */
[----:B------:R-:W-:Y:S05]  /*1780*/  @!P1 BRA !P2, `(.L_x_38) ;  /* 0x00000004002c9947 */ /* 0x000fea0005000000 */
[----:B------:R-:W-:-:S04]  /*1790*/  LOP3.LUT P2, RZ, R25, 0x7fffffff, RZ, 0xc0, !PT ;  /* 0x7fffffff19ff7812 */ /* 0x000fc8000784c0ff */
[----:B------:R-:W-:-:S13]  /*17a0*/  PLOP3.LUT P1, PT, P1, P2, PT, 0x2f, 0xf2 ;  /* 0x0000000000f2781c */ /* 0x000fda0000f24577 */
[----:B------:R-:W-:Y:S05]  /*17b0*/  @P1 BRA `(.L_x_39) ;  /* 0x0000000400181947 */ /* 0x000fea0003800000 */
[----:B------:R-:W-:-:S04]  /*17c0*/  LOP3.LUT P1, RZ, R20, 0x7fffffff, RZ, 0xc0, !PT ;  /* 0x7fffffff14ff7812 */ /* 0x000fc8000782c0ff */
[----:B------:R-:W-:-:S13]  /*17d0*/  PLOP3.LUT P0, PT, P0, P1, PT, 0x2f, 0xf2 ;  /* 0x0000000000f2781c */ /* 0x000fda0000702577 */
[----:B------:R-:W-:Y:S05]  /*17e0*/  @P0 BRA `(.L_x_40) ;  /* 0x0000000400000947 */ /* 0x000fea0003800000 */
[----:B------:R-:W-:Y:S02]  /*17f0*/  ISETP.GE.AND P0, PT, R19, RZ, PT ;  /* 0x000000ff1300720c */ /* 0x000fe40003f06270 */
[----:B------:R-:W-:-:S11]  /*1800*/  ISETP.GE.AND P1, PT, R0, RZ, PT ;  /* 0x000000ff0000720c */ /* 0x000fd60003f26270 */
[----:B------:R-:W-:Y:S01]  /*1810*/  @P0 MOV R11, RZ ;  /* 0x000000ff000b0202 */ /* 0x000fe20000000f00 */
[----:B------:R-:W-:Y:S01]  /*1820*/  @!P0 FFMA R25, R25, 1.84467440737095516160e+19, RZ ;  /* 0x5f80000019198823 */ /* 0x000fe200000000ff */
[----:B------:R-:W-:Y:S01]  /*1830*/  @!P0 MOV R11, 0xffffffc0 ;  /* 0xffffffc0000b8802 */ /* 0x000fe20000000f00 */
[----:B------:R-:W-:-:S03]  /*1840*/  @!P1 FFMA R20, R5, 1.84467440737095516160e+19, RZ ;  /* 0x5f80000005149823 */ /* 0x000fc600000000ff */
[----:B------:R-:W-:-:S07]  /*1850*/  @!P1 IADD3 R11, PT, PT, R11, 0x40, RZ ;  /* 0x000000400b0b9810 */ /* 0x000fce0007ffe0ff */
.L_x_36:
[----:B------:R-:W-:Y:S01]  /*1860*/  LEA R19, R9, 0xc0800000, 0x17 ;  /* 0xc080000009137811 */ /* 0x000fe200078eb8ff */
[----:B------:R-:W-:Y:S01]  /*1870*/  BSSY.RECONVERGENT B1, `(.L_x_41) ;  /* 0x0000036000017945 */ /* 0x000fe20003800200 */
[----:B------:R-:W-:Y:S02]  /*1880*/  IADD3 R18, PT, PT, R18, -0x7f, RZ ;  /* 0xffffff8112127810 */ /* 0x000fe40007ffe0ff */
[----:B------:R-:W-:-:S03]  /*1890*/  IADD3 R24, PT, PT, -R19, R20, RZ ;  /* 0x0000001413187210 */ /* 0x000fc60007ffe1ff */
[----:B------:R-:W-:Y:S01]  /*18a0*/  IMAD R0, R18, -0x800000, R25 ;  /* 0xff80000012007824 */ /* 0x000fe200078e0219 */
[----:B------:R-:W0:Y:S01]  /*18b0*/  MUFU.RCP R20, R24 ;  /* 0x0000001800147308 */ /* 0x000e220000001000 */
[----:B------:R-:W-:Y:S01]  /*18c0*/  FADD.FTZ R19, -R24, -RZ ;  /* 0x800000ff18137221 */ /* 0x000fe20000010100 */
[----:B------:R-:W-:-:S04]  /*18d0*/  IADD3 R18, PT, PT, R18, 0x7f, -R9 ;  /* 0x0000007f12127810 */ /* 0x000fc80007ffe809 */
[----:B------:R-:W-:Y:S01]  /*18e0*/  IADD3 R11, PT, PT, R18, R11, RZ ;  /* 0x0000000b120b7210 */ /* 0x000fe20007ffe0ff */
[----:B0-----:R-:W-:-:S04]  /*18f0*/  FFMA R21, R20, R19, 1 ;  /* 0x3f80000014157423 */ /* 0x001fc80000000013 */
[----:B------:R-:W-:-:S04]  /*1900*/  FFMA R21, R20, R21, R20 ;  /* 0x0000001514157223 */ /* 0x000fc80000000014 */
[----:B------:R-:W-:-:S04]  /*1910*/  FFMA R20, R0, R21, RZ ;  /* 0x0000001500147223 */ /* 0x000fc800000000ff */
[----:B------:R-:W-:-:S04]  /*1920*/  FFMA R22, R19, R20, R0 ;  /* 0x0000001413167223 */ /* 0x000fc80000000000 */
[----:B------:R-:W-:-:S04]  /*1930*/  FFMA R22, R21, R22, R20 ;  /* 0x0000001615167223 */ /* 0x000fc80000000014 */
[----:B------:R-:W-:-:S04]  /*1940*/  FFMA R19, R19, R22, R0 ;  /* 0x0000001613137223 */ /* 0x000fc80000000000 */
[----:B------:R-:W-:-:S05]  /*1950*/  FFMA R0, R21, R19, R22 ;  /* 0x0000001315007223 */ /* 0x000fca0000000016 */
[----:B------:R-:W-:-:S04]  /*1960*/  SHF.R.U32.HI R9, RZ, 0x17, R0 ;  /* 0x00000017ff097819 */ /* 0x000fc80000011600 */
[----:B------:R-:W-:-:S04]  /*1970*/  LOP3.LUT R18, R9, 0xff, RZ, 0xc0, !PT ;  /* 0x000000ff09127812 */ /* 0x000fc800078ec0ff */
[----:B------:R-:W-:-:S04]  /*1980*/  IADD3 R9, PT, PT, R18, R11, RZ ;  /* 0x0000000b12097210 */ /* 0x000fc80007ffe0ff */
[----:B------:R-:W-:-:S04]  /*1990*/  IADD3 R18, PT, PT, R9, -0x1, RZ ;  /* 0xffffffff09127810 */ /* 0x000fc80007ffe0ff */
[----:B------:R-:W-:-:S13]  /*19a0*/  ISETP.GE.U32.AND P0, PT, R18, 0xfe, PT ;  /* 0x000000fe1200780c */ /* 0x000fda0003f06070 */
[----:B------:R-:W-:Y:S05]  /*19b0*/  @!P0 BRA `(.L_x_42) ;  /* 0x0000000000808947 */ /* 0x000fea0003800000 */
[----:B------:R-:W-:-:S13]  /*19c0*/  ISETP.GT.AND P0, PT, R9, 0xfe, PT ;  /* 0x000000fe0900780c */ /* 0x000fda0003f04270 */
[----:B------:R-:W-:Y:S05]  /*19d0*/  @P0 BRA `(.L_x_43) ;  /* 0x00000000006c0947 */ /* 0x000fea0003800000 */
[----:B------:R-:W-:-:S13]  /*19e0*/  ISETP.GE.AND P0, PT, R9, 0x1, PT ;  /* 0x000000010900780c */ /* 0x000fda0003f06270 */
[----:B------:R-:W-:Y:S05]  /*19f0*/  @P0 BRA `(.L_x_44) ;  /* 0x0000000000740947 */ /* 0x000fea0003800000 */
[----:B------:R-:W-:Y:S02]  /*1a00*/  ISETP.GE.AND P0, PT, R9, -0x18, PT ;  /* 0xffffffe80900780c */ /* 0x000fe40003f06270 */
[----:B------:R-:W-:-:S11]  /*1a10*/  LOP3.LUT R0, R0, 0x80000000, RZ, 0xc0, !PT ;  /* 0x8000000000007812 */ /* 0x000fd600078ec0ff */
[----:B------:R-:W-:Y:S05]  /*1a20*/  @!P0 BRA `(.L_x_44) ;  /* 0x0000000000688947 */ /* 0x000fea0003800000 */
[CCC-:B------:R-:W-:Y:S01]  /*1a30*/  FFMA.RZ R11, R21.reuse, R19.reuse, R22.reuse ;  /* 0x00000013150b7223 */ /* 0x1c0fe2000000c016 */
[CCC-:B------:R-:W-:Y:S01]  /*1a40*/  FFMA.RP R18, R21.reuse, R19.reuse, R22.reuse ;  /* 0x0000001315127223 */ /* 0x1c0fe20000008016 */
[----:B------:R-:W-:Y:S01]  /*1a50*/  FFMA.RM R21, R21, R19, R22 ;  /* 0x0000001315157223 */ /* 0x000fe20000004016 */
[----:B------:R-:W-:Y:S02]  /*1a60*/  IADD3 R19, PT, PT, R9, 0x20, RZ ;  /* 0x0000002009137810 */ /* 0x000fe40007ffe0ff */
[----:B------:R-:W-:Y:S02]  /*1a70*/  LOP3.LUT R11, R11, 0x7fffff, RZ, 0xc0, !PT ;  /* 0x007fffff0b0b7812 */ /* 0x000fe400078ec0ff */
[----:B------:R-:W-:Y:S02]  /*1a80*/  ISETP.NE.AND P2, PT, R9, RZ, PT ;  /* 0x000000ff0900720c */ /* 0x000fe40003f45270 */
[----:B------:R-:W-:Y:S02]  /*1a90*/  LOP3.LUT R20, R11, 0x800000, RZ, 0xfc, !PT ;  /* 0x008000000b147812 */ /* 0x000fe400078efcff */
[----:B------:R-:W-:-:S02]  /*1aa0*/  ISETP.NE.AND P1, PT, R9, RZ, PT ;  /* 0x000000ff0900720c */ /* 0x000fc40003f25270 */
[----:B------:R-:W-:Y:S02]  /*1ab0*/  IADD3 R9, PT, PT, -R9, RZ, RZ ;  /* 0x000000ff09097210 */ /* 0x000fe40007ffe1ff */
[----:B------:R-:W-:Y:S02]  /*1ac0*/  SHF.L.U32 R19, R20, R19, RZ ;  /* 0x0000001314137219 */ /* 0x000fe400000006ff */
[----:B------:R-:W-:Y:S02]  /*1ad0*/  FSETP.NEU.FTZ.AND P0, PT, R18, R21, PT ;  /* 0x000000151200720b */ /* 0x000fe40003f1d000 */
[----:B------:R-:W-:Y:S02]  /*1ae0*/  SEL R9, R9, RZ, P2 ;  /* 0x000000ff09097207 */ /* 0x000fe40001000000 */
[----:B------:R-:W-:Y:S02]  /*1af0*/  ISETP.NE.AND P1, PT, R19, RZ, P1 ;  /* 0x000000ff1300720c */ /* 0x000fe40000f25270 */
[----:B------:R-:W-:-:S02]  /*1b00*/  SHF.R.U32.HI R20, RZ, R9, R20 ;  /* 0x00000009ff147219 */ /* 0x000fc40000011614 */
[----:B------:R-:W-:Y:S02]  /*1b10*/  PLOP3.LUT P0, PT, P0, P1, PT, 0xf8, 0x8f ;  /* 0x00000000008f781c */ /* 0x000fe40000703f70 */
[----:B------:R-:W-:Y:S02]  /*1b20*/  SHF.R.U32.HI R11, RZ, 0x1, R20 ;  /* 0x00000001ff0b7819 */ /* 0x000fe40000011614 */
[----:B------:R-:W-:-:S04]  /*1b30*/  SEL R18, RZ, 0x1, !P0 ;  /* 0x00000001ff127807 */ /* 0x000fc80004000000 */
[----:B------:R-:W-:-:S04]  /*1b40*/  LOP3.LUT R9, R18, 0x1, R11, 0xf8, !PT ;  /* 0x0000000112097812 */ /* 0x000fc800078ef80b */
[----:B------:R-:W-:-:S04]  /*1b50*/  LOP3.LUT R20, R9, R20, RZ, 0xc0, !PT ;  /* 0x0000001409147212 */ /* 0x000fc800078ec0ff */
[----:B------:R-:W-:-:S04]  /*1b60*/  IADD3 R11, PT, PT, R11, R20, RZ ;  /* 0x000000140b0b7210 */ /* 0x000fc80007ffe0ff */
[----:B------:R-:W-:Y:S01]  /*1b70*/  LOP3.LUT R0, R11, R0, RZ, 0xfc, !PT ;  /* 0x000000000b007212 */ /* 0x000fe200078efcff */
[----:B------:R-:W-:Y:S06]  /*1b80*/  BRA `(.L_x_44) ;  /* 0x0000000000107947 */ /* 0x000fec0003800000 */
.L_x_43:
[----:B------:R-:W-:-:S04]  /*1b90*/  LOP3.LUT R0, R0, 0x80000000, RZ, 0xc0, !PT ;  /* 0x8000000000007812 */ /* 0x000fc800078ec0ff */
[----:B------:R-:W-:Y:S01]  /*1ba0*/  LOP3.LUT R0, R0, 0x7f800000, RZ, 0xfc, !PT ;  /* 0x7f80000000007812 */ /* 0x000fe200078efcff */
[----:B------:R-:W-:Y:S06]  /*1bb0*/  BRA `(.L_x_44) ;  /* 0x0000000000047947 */ /* 0x000fec0003800000 */
.L_x_42:
[----:B------:R-:W-:-:S07]  /*1bc0*/  LEA R0, R11, R0, 0x17 ;  /* 0x000000000b007211 */ /* 0x000fce00078eb8ff */
.L_x_44:
[----:B------:R-:W-:Y:S05]  /*1bd0*/  BSYNC.RECONVERGENT B1 ;  /* 0x0000000000017941 */ /* 0x000fea0003800200 */
.L_x_41:
[----:B------:R-:W-:Y:S05]  /*1be0*/  BRA `(.L_x_45) ;  /* 0x0000000000207947 */ /* 0x000fea0003800000 */
.L_x_40:
[----:B------:R-:W-:-:S04]  /*1bf0*/  LOP3.LUT R20, R20, 0x80000000, R25, 0x48, !PT ;  /* 0x8000000014147812 */ /* 0x000fc800078e4819 */
[----:B------:R-:W-:Y:S01]  /*1c00*/  LOP3.LUT R0, R20, 0x7f800000, RZ, 0xfc, !PT ;  /* 0x7f80000014007812 */ /* 0x000fe200078efcff */
[----:B------:R-:W-:Y:S06]  /*1c10*/  BRA `(.L_x_45) ;  /* 0x0000000000147947 */ /* 0x000fec0003800000 */
.L_x_39:
[----:B------:R-:W-:Y:S01]  /*1c20*/  LOP3.LUT R0, R20, 0x80000000, R25, 0x48, !PT ;  /* 0x8000000014007812 */ /* 0x000fe200078e4819 */
[----:B------:R-:W-:Y:S06]  /*1c30*/  BRA `(.L_x_45) ;  /* 0x00000000000c7947 */ /* 0x000fec0003800000 */
.L_x_38:
[----:B------:R-:W0:Y:S01]  /*1c40*/  MUFU.RSQ R0, -QNAN ;  /* 0xffc0000000007908 */ /* 0x000e220000001400 */
[----:B------:R-:W-:Y:S05]  /*1c50*/  BRA `(.L_x_45) ;  /* 0x0000000000047947 */ /* 0x000fea0003800000 */
.L_x_37:
[----:B------:R-:W-:-:S07]  /*1c60*/  FADD.FTZ R0, R25, R5 ;  /* 0x0000000519007221 */ /* 0x000fce0000010000 */
.L_x_45:
[----:B------:R-:W-:Y:S05]  /*1c70*/  BSYNC.RECONVERGENT B0 ;  /* 0x0000000000007941 */ /* 0x000fea0003800200 */
.L_x_35:
[----:B------:R-:W-:-:S04]  /*1c80*/  HFMA2 R11, -RZ, RZ, 0, 0 ;  /* 0x00000000ff0b7431 */ /* 0x000fc800000001ff */
[----:B0-----:R-:W-:Y:S05]  /*1c90*/  RET.REL.NODEC R10 `(_Z18UpdateOutputKernelPfS_S_S_S_ii) ;  /* 0xffffffe00ad87950 */ /* 0x001fea0003c3ffff */
.L_x_46:
[----:B------:R-:W-:-:S00]  /*1ca0*/  BRA `(.L_x_46) ;  /* 0xfffffffc00fc7947 */ /* 0x000fc0000383ffff */
[----:B------:R-:W-:-:S00]  /*1cb0*/  NOP ;  /* 0x0000000000007918 */ /* 0x000fc00000000000 */
        /* <DEDUP_REMOVED lines=12> */
.L_x_70:


//--------------------- .text._Z12RowSumKernelPfS_ii --------------------------
	.section	.text._Z12RowSumKernelPfS_ii,"ax",@progbits
	.align	128
        .global         _Z12RowSumKernelPfS_ii
        .type           _Z12RowSumKernelPfS_ii,@function
        .size           _Z12RowSumKernelPfS_ii,(.L_x_72 - _Z12RowSumKernelPfS_ii)
        .other          _Z12RowSumKernelPfS_ii,@"STO_CUDA_ENTRY STV_DEFAULT"
_Z12RowSumKernelPfS_ii:
.text._Z12RowSumKernelPfS_ii:
[----:B------:R-:W-:Y:S01]  /*0000*/  LDC R1, c[0x0][0x37c] ;  /* 0x0000df00ff017b82 */ /* 0x000fe20000000800 */
[----:B------:R-:W0:Y:S07]  /*0010*/  S2R R3, SR_TID.X ;  /* 0x0000000000037919 */ /* 0x000e2e0000002100 */
[----:B------:R-:W0:Y:S01]  /*0020*/  S2UR UR4, SR_CTAID.X ;  /* 0x00000000000479c3 */ /* 0x000e220000002500 */
[----:B------:R-:W1:Y:S07]  /*0030*/  LDCU UR5, c[0x0][0x390] ;  /* 0x00007200ff0577ac */ /* 0x000e6e0008000800 */
[----:B------:R-:W0:Y:S02]  /*0040*/  LDC R2, c[0x0][0x360] ;  /* 0x0000d800ff027b82 */ /* 0x000e240000000800 */
[----:B0-----:R-:W-:-:S05]  /*0050*/  IMAD R2, R2, UR4, R3 ;  /* 0x0000000402027c24 */ /* 0x001fca000f8e0203 */
[----:B-1----:R-:W-:-:S13]  /*0060*/  ISETP.GE.AND P0, PT, R2, UR5, PT ;  /* 0x0000000502007c0c */ /* 0x002fda000bf06270 */
[----:B------:R-:W-:Y:S05]  /*0070*/  @P0 EXIT ;  /* 0x000000000000094d */ /* 0x000fea0003800000 */
[----:B------:R-:W0:Y:S01]  /*0080*/  LDCU UR7, c[0x0][0x394] ;  /* 0x00007280ff0777ac */ /* 0x000e220008000800 */
[----:B------:R-:W-:Y:S01]  /*0090*/  HFMA2 R0, -RZ, RZ, 0, 0 ;  /* 0x00000000ff007431 */ /* 0x000fe200000001ff */
[----:B------:R-:W1:Y:S01]  /*00a0*/  LDCU.64 UR12, c[0x0][0x358] ;  /* 0x00006b00ff0c77ac */ /* 0x000e620008000a00 */
[----:B0-----:R-:W-:-:S09]  /*00b0*/  UISETP.GE.AND UP0, UPT, UR7, 0x1, UPT ;  /* 0x000000010700788c */ /* 0x001fd2000bf06270 */
[----:B-1----:R-:W-:Y:S05]  /*00c0*/  BRA.U !UP0, `(.L_x_47) ;  /* 0x0000000508a87547 */ /* 0x002fea000b800000 */
[----:B------:R-:W-:Y:S02]  /*00d0*/  UISETP.GE.U32.AND UP1, UPT, UR7, 0x10, UPT ;  /* 0x000000100700788c */ /* 0x000fe4000bf26070 */
[----:B------:R-:W-:Y:S01]  /*00e0*/  IMAD R3, R2, UR7, RZ ;  /* 0x0000000702037c24 */ /* 0x000fe2000f8e02ff */
[----:B------:R-:W-:Y:S01]  /*00f0*/  ULOP3.LUT UR10, UR7, 0xf, URZ, 0xc0, !UPT ;  /* 0x0000000f070a7892 */ /* 0x000fe2000f8ec0ff */
[----:B------:R-:W-:Y:S01]  /*0100*/  MOV R0, RZ ;  /* 0x000000ff00007202 */ /* 0x000fe20000000f00 */
[----:B------:R-:W-:Y:S02]  /*0110*/  UMOV UR4, URZ ;  /* 0x000000ff00047c82 */ /* 0x000fe40008000000 */
[----:B------:R-:W-:Y:S02]  /*0120*/  UISETP.NE.AND UP0, UPT, UR10, URZ, UPT ;  /* 0x000000ff0a00728c */ /* 0x000fe4000bf05270 */
[----:B------:R-:W-:Y:S09]  /*0130*/  BRA.U !UP1, `(.L_x_48) ;  /* 0x0000000109b87547 */ /* 0x000ff2000b800000 */
[----:B------:R-:W0:Y:S01]  /*0140*/  LDCU.64 UR8, c[0x0][0x388] ;  /* 0x00007100ff0877ac */ /* 0x000e220008000a00 */
[----:B------:R-:W-:Y:S02]  /*0150*/  MOV R0, RZ ;  /* 0x000000ff00007202 */ /* 0x000fe40000000f00 */
[----:B------:R-:W-:Y:S01]  /*0160*/  MOV R6, R3 ;  /* 0x0000000300067202 */ /* 0x000fe20000000f00 */
[----:B------:R-:W-:Y:S02]  /*0170*/  ULOP3.LUT UR4, UR7, 0x7ffffff0, URZ, 0xc0, !UPT ;  /* 0x7ffffff007047892 */ /* 0x000fe4000f8ec0ff */
[----:B0-----:R-:W-:Y:S02]  /*0180*/  UIADD3 UR5, UP1, UPT, UR8, 0x20, URZ ;  /* 0x0000002008057890 */ /* 0x001fe4000ff3e0ff */
[----:B------:R-:W-:Y:S02]  /*0190*/  UIADD3 UR8, UPT, UPT, -UR4, URZ, URZ ;  /* 0x000000ff04087290 */ /* 0x000fe4000fffe1ff */
[----:B------:R-:W-:-:S12]  /*01a0*/  UIADD3.X UR6, UPT, UPT, URZ, UR9, URZ, UP1, !UPT ;  /* 0x00000009ff067290 */ /* 0x000fd80008ffe4ff */
.L_x_49:
[----:B------:R-:W-:Y:S02]  /*01b0*/  MOV R4, UR5 ;  /* 0x0000000500047c02 */ /* 0x000fe40008000f00 */
[----:B------:R-:W-:-:S03]  /*01c0*/  MOV R5, UR6 ;  /* 0x0000000600057c02 */ /* 0x000fc60008000f00 */
[----:B------:R-:W-:-:S05]  /*01d0*/  IMAD.WIDE R4, R6, 0x4, R4 ;  /* 0x0000000406047825 */ /* 0x000fca00078e0204 */
[----:B------:R-:W2:Y:S04]  /*01e0*/  LDG.E R15, desc[UR12][R4.64+-0x20] ;  /* 0xffffe00c040f7981 */ /* 0x000ea8000c1e1900 */
[----:B------:R-:W3:Y:S04]  /*01f0*/  LDG.E R16, desc[UR12][R4.64+-0x1c] ;  /* 0xffffe40c04107981 */ /* 0x000ee8000c1e1900 */
[----:B------:R-:W4:Y:S04]  /*0200*/  LDG.E R18, desc[UR12][R4.64+-0x18] ;  /* 0xffffe80c04127981 */ /* 0x000f28000c1e1900 */
[----:B------:R-:W5:Y:S04]  /*0210*/  LDG.E R20, desc[UR12][R4.64+-0x14] ;  /* 0xffffec0c04147981 */ /* 0x000f68000c1e1900 */
        /* <DEDUP_REMOVED lines=11> */
[----:B------:R-:W5:Y:S01]  /*02d0*/  LDG.E R14, desc[UR12][R4.64+0x1c] ;  /* 0x00001c0c040e7981 */ /* 0x000f62000c1e1900 */
[----:B------:R-:W-:Y:S01]  /*02e0*/  UIADD3 UR8, UPT, UPT, UR8, 0x10, URZ ;  /* 0x0000001008087890 */ /* 0x000fe2000fffe0ff */
[----:B------:R-:W-:-:S03]  /*02f0*/  IADD3 R6, PT, PT, R6, 0x10, RZ ;  /* 0x0000001006067810 */ /* 0x000fc60007ffe0ff */
[----:B------:R-:W-:Y:S01]  /*0300*/  UISETP.NE.AND UP1, UPT, UR8, URZ, UPT ;  /* 0x000000ff0800728c */ /* 0x000fe2000bf25270 */
[----:B--2---:R-:W-:-:S04]  /*0310*/  FADD R15, R15, R0 ;  /* 0x000000000f0f7221 */ /* 0x004fc80000000000 */
[----:B---3--:R-:W-:-:S04]  /*0320*/  FADD R15, R15, R16 ;  /* 0x000000100f0f7221 */ /* 0x008fc80000000000 */
[----:B----4-:R-:W-:-:S04]  /*0330*/  FADD R15, R15, R18 ;  /* 0x000000120f0f7221 */ /* 0x010fc80000000000 */
[----:B-----5:R-:W-:-:S04]  /*0340*/  FADD R15, R15, R20 ;  /* 0x000000140f0f7221 */ /* 0x020fc80000000000 */
[----:B------:R-:W-:-:S04]  /*0350*/  FADD R15, R15, R22 ;  /* 0x000000160f0f7221 */ /* 0x000fc80000000000 */
        /* <DEDUP_REMOVED lines=10> */
[----:B------:R-:W-:Y:S01]  /*0400*/  FADD R0, R7, R14 ;  /* 0x0000000e07007221 */ /* 0x000fe20000000000 */
[----:B------:R-:W-:Y:S06]  /*0410*/  BRA.U UP1, `(.L_x_49) ;  /* 0xfffffffd01647547 */ /* 0x000fec000b83ffff */
.L_x_48:
[----:B------:R-:W-:Y:S05]  /*0420*/  BRA.U !UP0, `(.L_x_47) ;  /* 0x0000000108d07547 */ /* 0x000fea000b800000 */
[----:B------:R-:W-:Y:S02]  /*0430*/  UISETP.GE.U32.AND UP0, UPT, UR10, 0x8, UPT ;  /* 0x000000080a00788c */ /* 0x000fe4000bf06070 */
[----:B------:R-:W-:-:S04]  /*0440*/  ULOP3.LUT UR6, UR7, 0x7, URZ, 0xc0, !UPT ;  /* 0x0000000707067892 */ /* 0x000fc8000f8ec0ff */
[----:B------:R-:W-:-:S03]  /*0450*/  UISETP.NE.AND UP1, UPT, UR6, URZ, UPT ;  /* 0x000000ff0600728c */ /* 0x000fc6000bf25270 */
[----:B------:R-:W-:Y:S08]  /*0460*/  BRA.U !UP0, `(.L_x_50) ;  /* 0x0000000108507547 */ /* 0x000ff0000b800000 */
[----:B------:R-:W0:Y:S01]  /*0470*/  LDC.64 R4, c[0x0][0x388] ;  /* 0x0000e200ff047b82 */ /* 0x000e220000000a00 */
[----:B------:R-:W-:-:S05]  /*0480*/  IADD3 R7, PT, PT, R3, UR4, RZ ;  /* 0x0000000403077c10 */ /* 0x000fca000fffe0ff */
[----:B0-----:R-:W-:-:S05]  /*0490*/  IMAD.WIDE R4, R7, 0x4, R4 ;  /* 0x0000000407047825 */ /* 0x001fca00078e0204 */
[----:B------:R-:W2:Y:S04]  /*04a0*/  LDG.E R7, desc[UR12][R4.64] ;  /* 0x0000000c04077981 */ /* 0x000ea8000c1e1900 */
[----:B------:R-:W3:Y:S04]  /*04b0*/  LDG.E R6, desc[UR12][R4.64+0x4] ;  /* 0x0000040c04067981 */ /* 0x000ee8000c1e1900 */
[----:B------:R-:W4:Y:S04]  /*04c0*/  LDG.E R9, desc[UR12][R4.64+0x8] ;  /* 0x0000080c04097981 */ /* 0x000f28000c1e1900 */
[----:B------:R-:W5:Y:S04]  /*04d0*/  LDG.E R11, desc[UR12][R4.64+0xc] ;  /* 0x00000c0c040b7981 */ /* 0x000f68000c1e1900 */
[----:B------:R-:W5:Y:S04]  /*04e0*/  LDG.E R13, desc[UR12][R4.64+0x10] ;  /* 0x0000100c040d7981 */ /* 0x000f68000c1e1900 */
[----:B------:R-:W5:Y:S04]  /*04f0*/  LDG.E R15, desc[UR12][R4.64+0x14] ;  /* 0x0000140c040f7981 */ /* 0x000f68000c1e1900 */
[----:B------:R-:W5:Y:S04]  /*0500*/  LDG.E R17, desc[UR12][R4.64+0x18] ;  /* 0x0000180c04117981 */ /* 0x000f68000c1e1900 */
[----:B------:R-:W5:Y:S01]  /*0510*/  LDG.E R19, desc[UR12][R4.64+0x1c] ;  /* 0x00001c0c04137981 */ /* 0x000f62000c1e1900 */
[----:B------:R-:W-:Y:S01]  /*0520*/  UIADD3 UR4, UPT, UPT, UR4, 0x8, URZ ;  /* 0x0000000804047890 */ /* 0x000fe2000fffe0ff */
[----:B--2---:R-:W-:-:S04]  /*0530*/  FADD R7, R0, R7 ;  /* 0x0000000700077221 */ /* 0x004fc80000000000 */
[----:B---3--:R-:W-:-:S04]  /*0540*/  FADD R6, R7, R6 ;  /* 0x0000000607067221 */ /* 0x008fc80000000000 */
[----:B----4-:R-:W-:-:S04]  /*0550*/  FADD R6, R6, R9 ;  /* 0x0000000906067221 */ /* 0x010fc80000000000 */
[----:B-----5:R-:W-:-:S04]  /*0560*/  FADD R6, R6, R11 ;  /* 0x0000000b06067221 */ /* 0x020fc80000000000 */
[----:B------:R-:W-:-:S04]  /*0570*/  FADD R6, R6, R13 ;  /* 0x0000000d06067221 */ /* 0x000fc80000000000 */
[----:B------:R-:W-:-:S04]  /*0580*/  FADD R6, R6, R15 ;  /* 0x0000000f06067221 */ /* 0x000fc80000000000 */
[----:B------:R-:W-:-:S04]  /*0590*/  FADD R6, R6, R17 ;  /* 0x0000001106067221 */ /* 0x000fc80000000000 */
[----:B------:R-:W-:-:S07]  /*05a0*/  FADD R0, R6, R19 ;  /* 0x0000001306007221 */ /* 0x000fce0000000000 */
.L_x_50:
        /* <DEDUP_REMOVED lines=11> */
[----:B------:R-:W5:Y:S01]  /*0660*/  LDG.E R11, desc[UR12][R4.64+0xc] ;  /* 0x00000c0c040b7981 */ /* 0x000f62000c1e1900 */
[----:B------:R-:W-:Y:S01]  /*0670*/  UIADD3 UR4, UPT, UPT, UR4, 0x4, URZ ;  /* 0x0000000404047890 */ /* 0x000fe2000fffe0ff */
[----:B--2---:R-:W-:-:S04]  /*0680*/  FADD R7, R0, R7 ;  /* 0x0000000700077221 */ /* 0x004fc80000000000 */
[----:B---3--:R-:W-:-:S04]  /*0690*/  FADD R6, R7, R6 ;  /* 0x0000000607067221 */ /* 0x008fc80000000000 */
[----:B----4-:R-:W-:-:S04]  /*06a0*/  FADD R6, R6, R9 ;  /* 0x0000000906067221 */ /* 0x010fc80000000000 */
[----:B-----5:R-:W-:-:S07]  /*06b0*/  FADD R0, R6, R11 ;  /* 0x0000000b06007221 */ /* 0x020fce0000000000 */
.L_x_51:
[----:B------:R-:W-:Y:S05]  /*06c0*/  BRA.U !UP1, `(.L_x_47) ;  /* 0x0000000109287547 */ /* 0x000fea000b800000 */
[----:B------:R-:W0:Y:S01]  /*06d0*/  LDC.64 R6, c[0x0][0x388] ;  /* 0x0000e200ff067b82 */ /* 0x000e220000000a00 */
[----:B------:R-:W-:Y:S01]  /*06e0*/  IADD3 R3, PT, PT, R3, UR4, RZ ;  /* 0x0000000403037c10 */ /* 0x000fe2000fffe0ff */
[----:B------:R-:W-:-:S12]  /*06f0*/  UIADD3 UR5, UPT, UPT, -UR5, URZ, URZ ;  /* 0x000000ff05057290 */ /* 0x000fd8000fffe1ff */
.L_x_52:
[----:B0-----:R-:W-:-:S06]  /*0700*/  IMAD.WIDE R4, R3, 0x4, R6 ;  /* 0x0000000403047825 */ /* 0x001fcc00078e0206 */
[----:B------:R-:W2:Y:S01]  /*0710*/  LDG.E R5, desc[UR12][R4.64] ;  /* 0x0000000c04057981 */ /* 0x000ea2000c1e1900 */
[----:B------:R-:W-:Y:S01]  /*0720*/  UIADD3 UR5, UPT, UPT, UR5, 0x1, URZ ;  /* 0x0000000105057890 */ /* 0x000fe2000fffe0ff */
[----:B------:R-:W-:-:S03]  /*0730*/  IADD3 R3, PT, PT, R3, 0x1, RZ ;  /* 0x0000000103037810 */ /* 0x000fc60007ffe0ff */
[----:B------:R-:W-:Y:S01]  /*0740*/  UISETP.NE.AND UP0, UPT, UR5, URZ, UPT ;  /* 0x000000ff0500728c */ /* 0x000fe2000bf05270 */
[----:B--2---:R-:W-:-:S08]  /*0750*/  FADD R0, R5, R0 ;  /* 0x0000000005007221 */ /* 0x004fd00000000000 */
[----:B------:R-:W-:Y:S05]  /*0760*/  BRA.U UP0, `(.L_x_52) ;  /* 0xfffffffd00e47547 */ /* 0x000fea000b83ffff */
.L_x_47:
[----:B------:R-:W0:Y:S02]  /*0770*/  LDC.64 R4, c[0x0][0x380] ;  /* 0x0000e000ff047b82 */ /* 0x000e240000000a00 */
[----:B0-----:R-:W-:-:S05]  /*0780*/  IMAD.WIDE R2, R2, 0x4, R4 ;  /* 0x0000000402027825 */ /* 0x001fca00078e0204 */
[----:B------:R-:W-:Y:S01]  /*0790*/  STG.E desc[UR12][R2.64], R0 ;  /* 0x0000000002007986 */ /* 0x000fe2000c10190c */
[----:B------:R-:W-:Y:S05]  /*07a0*/  EXIT ;  /* 0x000000000000794d */ /* 0x000fea0003800000 */
.L_x_53:
        /* <DEDUP_REMOVED lines=13> */
.L_x_72:


//--------------------- .text._Z20MinusMaxAndExpKernelPfS_S_ii --------------------------
	.section	.text._Z20MinusMaxAndExpKernelPfS_S_ii,"ax",@progbits
	.align	128
        .global         _Z20MinusMaxAndExpKernelPfS_S_ii
        .type           _Z20MinusMaxAndExpKernelPfS_S_ii,@function
        .size           _Z20MinusMaxAndExpKernelPfS_S_ii,(.L_x_73 - _Z20MinusMaxAndExpKernelPfS_S_ii)
        .other          _Z20MinusMaxAndExpKernelPfS_S_ii,@"STO_CUDA_ENTRY STV_DEFAULT"
_Z20MinusMaxAndExpKernelPfS_S_ii:
.text._Z20MinusMaxAndExpKernelPfS_S_ii:
[----:B------:R-:W-:Y:S01]  /*0000*/  LDC R1, c[0x0][0x37c] ;  /* 0x0000df00ff017b82 */ /* 0x000fe20000000800 */
[----:B------:R-:W0:Y:S07]  /*0010*/  S2R R3, SR_TID.Y ;  /* 0x0000000000037919 */ /* 0x000e2e0000002200 */
[----:B------:R-:W1:Y:S01]  /*0020*/  LDC R7, c[0x0][0x360] ;  /* 0x0000d800ff077b82 */ /* 0x000e620000000800 */
[----:B------:R-:W2:Y:S01]  /*0030*/  LDCU.64 UR6, c[0x0][0x398] ;  /* 0x00007300ff0677ac */ /* 0x000ea20008000a00 */
[----:B------:R-:W1:Y:S06]  /*0040*/  S2R R2, SR_TID.X ;  /* 0x0000000000027919 */ /* 0x000e6c0000002100 */
[----:B------:R-:W0:Y:S08]  /*0050*/  S2UR UR5, SR_CTAID.Y ;  /* 0x00000000000579c3 */ /* 0x000e300000002600 */
[----:B------:R-:W0:Y:S08]  /*0060*/  LDC R0, c[0x0][0x364] ;  /* 0x0000d900ff007b82 */ /* 0x000e300000000800 */
[----:B------:R-:W1:Y:S01]  /*0070*/  S2UR UR4, SR_CTAID.X ;  /* 0x00000000000479c3 */ /* 0x000e620000002500 */
[----:B0-----:R-:W-:-:S05]  /*0080*/  IMAD R0, R0, UR5, R3 ;  /* 0x0000000500007c24 */ /* 0x001fca000f8e0203 */
[----:B--2---:R-:W-:Y:S01]  /*0090*/  ISETP.GE.AND P0, PT, R0, UR7, PT ;  /* 0x0000000700007c0c */ /* 0x004fe2000bf06270 */
[----:B-1----:R-:W-:-:S05]  /*00a0*/  IMAD R7, R7, UR4, R2 ;  /* 0x0000000407077c24 */ /* 0x002fca000f8e0202 */
[----:B------:R-:W-:-:S13]  /*00b0*/  ISETP.GE.OR P0, PT, R7, UR6, P0 ;  /* 0x0000000607007c0c */ /* 0x000fda0008706670 */
[----:B------:R-:W-:Y:S05]  /*00c0*/  @P0 EXIT ;  /* 0x000000000000094d */ /* 0x000fea0003800000 */
[----:B------:R-:W0:Y:S01]  /*00d0*/  LDC.64 R4, c[0x0][0x390] ;  /* 0x0000e400ff047b82 */ /* 0x000e220000000a00 */
[----:B------:R-:W1:Y:S01]  /*00e0*/  LDCU.64 UR4, c[0x0][0x358] ;  /* 0x00006b00ff0477ac */ /* 0x000e620008000a00 */
[----:B------:R-:W-:-:S06]  /*00f0*/  IMAD R9, R7, UR7, R0 ;  /* 0x0000000707097c24 */ /* 0x000fcc000f8e0200 */
[----:B------:R-:W2:Y:S01]  /*0100*/  LDC.64 R2, c[0x0][0x388] ;  /* 0x0000e200ff027b82 */ /* 0x000ea20000000a00 */
[----:B0-----:R-:W-:-:S06]  /*0110*/  IMAD.WIDE R4, R7, 0x4, R4 ;  /* 0x0000000407047825 */ /* 0x001fcc00078e0204 */
[----:B-1----:R-:W3:Y:S01]  /*0120*/  LDG.E R5, desc[UR4][R4.64] ;  /* 0x0000000404057981 */ /* 0x002ee2000c1e1900 */
[----:B--2---:R-:W-:-:S06]  /*0130*/  IMAD.WIDE R2, R9, 0x4, R2 ;  /* 0x0000000409027825 */ /* 0x004fcc00078e0202 */
[----:B------:R-:W3:Y:S01]  /*0140*/  LDG.E R2, desc[UR4][R2.64] ;  /* 0x0000000402027981 */ /* 0x000ee2000c1e1900 */
[----:B------:R-:W-:Y:S01]  /*0150*/  HFMA2 R7, -RZ, RZ, 0.96630859375, -0.0022525787353515625 ;  /* 0x3bbb989dff077431 */ /* 0x000fe200000001ff */
[----:B------:R-:W-:Y:S01]  /*0160*/  MOV R11, 0x437c0000 ;  /* 0x437c0000000b7802 */ /* 0x000fe20000000f00 */
[----:B---3--:R-:W-:-:S05]  /*0170*/  FADD R0, R2, -R5 ;  /* 0x8000000502007221 */ /* 0x008fca0000000000 */
[----:B------:R-:W-:-:S04]  /*0180*/  FMNMX R0, R0, -20, !PT ;  /* 0xc1a0000000007809 */ /* 0x000fc80007800000 */
[----:B------:R-:W-:-:S05]  /*0190*/  FMNMX R0, R0, 20, PT ;  /* 0x41a0000000007809 */ /* 0x000fca0003800000 */
[----:B------:R-:W-:-:S04]  /*01a0*/  FFMA.SAT R6, R0, R7, 0.5 ;  /* 0x3f00000000067423 */ /* 0x000fc80000002007 */
[----:B------:R-:W-:Y:S02]  /*01b0*/  FFMA.RM R8, R6, R11, 12582913 ;  /* 0x4b40000106087423 */ /* 0x000fe4000000400b */
[----:B------:R-:W0:Y:S02]  /*01c0*/  LDC.64 R6, c[0x0][0x380] ;  /* 0x0000e000ff067b82 */ /* 0x000e240000000a00 */
[----:B------:R-:W-:-:S04]  /*01d0*/  FADD R11, R8, -12583039 ;  /* 0xcb40007f080b7421 */ /* 0x000fc80000000000 */
[----:B------:R-:W-:-:S04]  /*01e0*/  FFMA R11, R0, 1.4426950216293334961, -R11 ;  /* 0x3fb8aa3b000b7823 */ /* 0x000fc8000000080b */
[----:B------:R-:W-:-:S06]  /*01f0*/  FFMA R11, R0, 1.925963033500011079e-08, R11 ;  /* 0x32a57060000b7823 */ /* 0x000fcc000000000b */
[----:B------:R-:W1:Y:S01]  /*0200*/  MUFU.EX2 R11, R11 ;  /* 0x0000000b000b7308 */ /* 0x000e620000000800 */
[----:B------:R-:W-:Y:S01]  /*0210*/  SHF.L.U32 R8, R8, 0x17, RZ ;  /* 0x0000001708087819 */ /* 0x000fe200000006ff */
[----:B0-----:R-:W-:-:S04]  /*0220*/  IMAD.WIDE R2, R9, 0x4, R6 ;  /* 0x0000000409027825 */ /* 0x001fc800078e0206 */
[----:B-1----:R-:W-:-:S05]  /*0230*/  FMUL R5, R8, R11 ;  /* 0x0000000b08057220 */ /* 0x002fca0000400000 */
[----:B------:R-:W-:Y:S01]  /*0240*/  STG.E desc[UR4][R2.64], R5 ;  /* 0x0000000502007986 */ /* 0x000fe2000c101904 */
[----:B------:R-:W-:Y:S05]  /*0250*/  EXIT ;  /* 0x000000000000794d */ /* 0x000fea0003800000 */
.L_x_54:
        /* <DEDUP_REMOVED lines=10> */
.L_x_73:


//--------------------- .text._Z12RowMaxKernelPfS_ii --------------------------
	.section	.text._Z12RowMaxKernelPfS_ii,"ax",@progbits
	.align	128
        .global         _Z12RowMaxKernelPfS_ii
        .type           _Z12RowMaxKernelPfS_ii,@function
        .size           _Z12RowMaxKernelPfS_ii,(.L_x_74 - _Z12RowMaxKernelPfS_ii)
        .other          _Z12RowMaxKernelPfS_ii,@"STO_CUDA_ENTRY STV_DEFAULT"
_Z12RowMaxKernelPfS_ii:
.text._Z12RowMaxKernelPfS_ii:
        /* <DEDUP_REMOVED lines=9> */
[----:B------:R-:W-:Y:S01]  /*0090*/  IMAD.MOV.U32 R2, RZ, RZ, -0x800001 ;  /* 0xff7fffffff027424 */ /* 0x000fe200078e00ff */
[----:B------:R-:W1:Y:S01]  /*00a0*/  LDCU.64 UR12, c[0x0][0x358] ;  /* 0x00006b00ff0c77ac */ /* 0x000e620008000a00 */
[----:B0-----:R-:W-:-:S09]  /*00b0*/  UISETP.GE.AND UP0, UPT, UR7, 0x1, UPT ;  /* 0x000000010700788c */ /* 0x001fd2000bf06270 */
[----:B-1----:R-:W-:Y:S05]  /*00c0*/  BRA.U !UP0, `(.L_x_55) ;  /* 0x0000000508707547 */ /* 0x002fea000b800000 */
[----:B------:R-:W-:Y:S02]  /*00d0*/  UISETP.GE.U32.AND UP1, UPT, UR7, 0x10, UPT ;  /* 0x000000100700788c */ /* 0x000fe4000bf26070 */
[----:B------:R-:W-:Y:S01]  /*00e0*/  IMAD R3, R0, UR7, RZ ;  /* 0x0000000700037c24 */ /* 0x000fe2000f8e02ff */
[----:B------:R-:W-:Y:S01]  /*00f0*/  ULOP3.LUT UR10, UR7, 0xf, URZ, 0xc0, !UPT ;  /* 0x0000000f070a7892 */ /* 0x000fe2000f8ec0ff */
[----:B------:R-:W-:Y:S01]  /*0100*/  IMAD.MOV.U32 R2, RZ, RZ, -0x800001 ;  /* 0xff7fffffff027424 */ /* 0x000fe200078e00ff */
[----:B------:R-:W-:Y:S02]  /*0110*/  UMOV UR4, URZ ;  /* 0x000000ff00047c82 */ /* 0x000fe40008000000 */
[----:B------:R-:W-:Y:S02]  /*0120*/  UISETP.NE.AND UP0, UPT, UR10, URZ, UPT ;  /* 0x000000ff0a00728c */ /* 0x000fe4000bf05270 */
[----:B------:R-:W-:Y:S09]  /*0130*/  BRA.U !UP1, `(.L_x_56) ;  /* 0x0000000109987547 */ /* 0x000ff2000b800000 */
[----:B------:R-:W0:Y:S01]  /*0140*/  LDCU.64 UR8, c[0x0][0x388] ;  /* 0x00007100ff0877ac */ /* 0x000e220008000a00 */
[----:B------:R-:W-:Y:S02]  /*0150*/  IMAD.MOV.U32 R2, RZ, RZ, -0x800001 ;  /* 0xff7fffffff027424 */ /* 0x000fe400078e00ff */
[----:B------:R-:W-:Y:S01]  /*0160*/  IMAD.MOV.U32 R6, RZ, RZ, R3 ;  /* 0x000000ffff067224 */ /* 0x000fe200078e0003 */
[----:B------:R-:W-:Y:S02]  /*0170*/  ULOP3.LUT UR4, UR7, 0x7ffffff0, URZ, 0xc0, !UPT ;  /* 0x7ffffff007047892 */ /* 0x000fe4000f8ec0ff */
[----:B0-----:R-:W-:Y:S02]  /*0180*/  UIADD3 UR5, UP1, UPT, UR8, 0x20, URZ ;  /* 0x0000002008057890 */ /* 0x001fe4000ff3e0ff */
[----:B------:R-:W-:Y:S02]  /*0190*/  UIADD3 UR8, UPT, UPT, -UR4, URZ, URZ ;  /* 0x000000ff04087290 */ /* 0x000fe4000fffe1ff */
[----:B------:R-:W-:-:S12]  /*01a0*/  UIADD3.X UR6, UPT, UPT, URZ, UR9, URZ, UP1, !UPT ;  /* 0x00000009ff067290 */ /* 0x000fd80008ffe4ff */
.L_x_57:
[----:B------:R-:W-:Y:S01]  /*01b0*/  MOV R5, UR6 ;  /* 0x0000000600057c02 */ /* 0x000fe20008000f00 */
[----:B------:R-:W-:-:S04]  /*01c0*/  IMAD.U32 R4, RZ, RZ, UR5 ;  /* 0x00000005ff047e24 */ /* 0x000fc8000f8e00ff */
[----:B------:R-:W-:-:S05]  /*01d0*/  IMAD.WIDE R4, R6, 0x4, R4 ;  /* 0x0000000406047825 */ /* 0x000fca00078e0204 */
[----:B------:R-:W2:Y:S04]  /*01e0*/  LDG.E R7, desc[UR12][R4.64+-0x20] ;  /* 0xffffe00c04077981 */ /* 0x000ea8000c1e1900 */
[----:B------:R-:W2:Y:S04]  /*01f0*/  LDG.E R8, desc[UR12][R4.64+-0x1c] ;  /* 0xffffe40c04087981 */ /* 0x000ea8000c1e1900 */
[----:B------:R-:W3:Y:S04]  /*0200*/  LDG.E R10, desc[UR12][R4.64+-0x18] ;  /* 0xffffe80c040a7981 */ /* 0x000ee8000c1e1900 */
[----:B------:R-:W3:Y:S04]  /*0210*/  LDG.E R9, desc[UR12][R4.64+-0x14] ;  /* 0xffffec0c04097981 */ /* 0x000ee8000c1e1900 */
[----:B------:R-:W4:Y:S04]  /*0220*/  LDG.E R12, desc[UR12][R4.64+-0x10] ;  /* 0xfffff00c040c7981 */ /* 0x000f28000c1e1900 */
        /* <DEDUP_REMOVED lines=12> */
[----:B------:R-:W-:-:S03]  /*02f0*/  VIADD R6, R6, 0x10 ;  /* 0x0000001006067836 */ /* 0x000fc60000000000 */
[----:B------:R-:W-:Y:S01]  /*0300*/  UISETP.NE.AND UP1, UPT, UR8, URZ, UPT ;  /* 0x000000ff0800728c */ /* 0x000fe2000bf25270 */
[----:B--2---:R-:W-:-:S04]  /*0310*/  FMNMX3 R7, R2, R7, R8, !PT ;  /* 0x0000000702077276 */ /* 0x004fc80007800008 */
[----:B---3--:R-:W-:-:S04]  /*0320*/  FMNMX3 R7, R7, R10, R9, !PT ;  /* 0x0000000a07077276 */ /* 0x008fc80007800009 */
[----:B----4-:R-:W-:-:S04]  /*0330*/  FMNMX3 R7, R7, R12, R11, !PT ;  /* 0x0000000c07077276 */ /* 0x010fc8000780000b */
[----:B-----5:R-:W-:-:S04]  /*0340*/  FMNMX3 R7, R7, R14, R13, !PT ;  /* 0x0000000e07077276 */ /* 0x020fc8000780000d */
[----:B------:R-:W-:-:S04]  /*0350*/  FMNMX3 R7, R7, R16, R15, !PT ;  /* 0x0000001007077276 */ /* 0x000fc8000780000f */
[----:B------:R-:W-:-:S04]  /*0360*/  FMNMX3 R7, R7, R18, R17, !PT ;  /* 0x0000001207077276 */ /* 0x000fc80007800011 */
[----:B------:R-:W-:-:S04]  /*0370*/  FMNMX3 R7, R7, R20, R19, !PT ;  /* 0x0000001407077276 */ /* 0x000fc80007800013 */
[----:B------:R-:W-:Y:S01]  /*0380*/  FMNMX3 R2, R7, R22, R21, !PT ;  /* 0x0000001607027276 */ /* 0x000fe20007800015 */
[----:B------:R-:W-:Y:S06]  /*0390*/  BRA.U UP1, `(.L_x_57) ;  /* 0xfffffffd01847547 */ /* 0x000fec000b83ffff */
.L_x_56:
[----:B------:R-:W-:Y:S05]  /*03a0*/  BRA.U !UP0, `(.L_x_55) ;  /* 0x0000000108b87547 */ /* 0x000fea000b800000 */
[----:B------:R-:W-:Y:S02]  /*03b0*/  UISETP.GE.U32.AND UP0, UPT, UR10, 0x8, UPT ;  /* 0x000000080a00788c */ /* 0x000fe4000bf06070 */
[----:B------:R-:W-:-:S04]  /*03c0*/  ULOP3.LUT UR6, UR7, 0x7, URZ, 0xc0, !UPT ;  /* 0x0000000707067892 */ /* 0x000fc8000f8ec0ff */
[----:B------:R-:W-:-:S03]  /*03d0*/  UISETP.NE.AND UP1, UPT, UR6, URZ, UPT ;  /* 0x000000ff0600728c */ /* 0x000fc6000bf25270 */
[----:B------:R-:W-:Y:S08]  /*03e0*/  BRA.U !UP0, `(.L_x_58) ;  /* 0x0000000108407547 */ /* 0x000ff0000b800000 */
[----:B------:R-:W0:Y:S01]  /*03f0*/  LDC.64 R4, c[0x0][0x388] ;  /* 0x0000e200ff047b82 */ /* 0x000e220000000a00 */
[----:B------:R-:W-:-:S04]  /*0400*/  VIADD R7, R3, UR4 ;  /* 0x0000000403077c36 */ /* 0x000fc80008000000 */
[----:B0-----:R-:W-:-:S05]  /*0410*/  IMAD.WIDE R4, R7, 0x4, R4 ;  /* 0x0000000407047825 */ /* 0x001fca00078e0204 */
[----:B------:R-:W2:Y:S04]  /*0420*/  LDG.E R7, desc[UR12][R4.64] ;  /* 0x0000000c04077981 */ /* 0x000ea8000c1e1900 */
[----:B------:R-:W2:Y:S04]  /*0430*/  LDG.E R6, desc[UR12][R4.64+0x4] ;  /* 0x0000040c04067981 */ /* 0x000ea8000c1e1900 */
[----:B------:R-:W3:Y:S04]  /*0440*/  LDG.E R9, desc[UR12][R4.64+0x8] ;  /* 0x0000080c04097981 */ /* 0x000ee8000c1e1900 */
[----:B------:R-:W3:Y:S04]  /*0450*/  LDG.E R8, desc[UR12][R4.64+0xc] ;  /* 0x00000c0c04087981 */ /* 0x000ee8000c1e1900 */
[----:B------:R-:W4:Y:S04]  /*0460*/  LDG.E R11, desc[UR12][R4.64+0x10] ;  /* 0x0000100c040b7981 */ /* 0x000f28000c1e1900 */
[----:B------:R-:W4:Y:S04]  /*0470*/  LDG.E R10, desc[UR12][R4.64+0x14] ;  /* 0x0000140c040a7981 */ /* 0x000f28000c1e1900 */
[----:B------:R-:W5:Y:S04]  /*0480*/  LDG.E R13, desc[UR12][R4.64+0x18] ;  /* 0x0000180c040d7981 */ /* 0x000f68000c1e1900 */
[----:B------:R-:W5:Y:S01]  /*0490*/  LDG.E R12, desc[UR12][R4.64+0x1c] ;  /* 0x00001c0c040c7981 */ /* 0x000f62000c1e1900 */
[----:B------:R-:W-:Y:S01]  /*04a0*/  UIADD3 UR4, UPT, UPT, UR4, 0x8, URZ ;  /* 0x0000000804047890 */ /* 0x000fe2000fffe0ff */
[----:B--2---:R-:W-:-:S04]  /*04b0*/  FMNMX3 R6, R2, R7, R6, !PT ;  /* 0x0000000702067276 */ /* 0x004fc80007800006 */
[----:B---3--:R-:W-:-:S04]  /*04c0*/  FMNMX3 R6, R6, R9, R8, !PT ;  /* 0x0000000906067276 */ /* 0x008fc80007800008 */
[----:B----4-:R-:W-:-:S04]  /*04d0*/  FMNMX3 R6, R6, R11, R10, !PT ;  /* 0x0000000b06067276 */ /* 0x010fc8000780000a */
[----:B-----5:R-:W-:-:S07]  /*04e0*/  FMNMX3 R2, R6, R13, R12, !PT ;  /* 0x0000000d06027276 */ /* 0x020fce000780000c */
.L_x_58:
        /* <DEDUP_REMOVED lines=11> */
[----:B------:R-:W3:Y:S01]  /*05a0*/  LDG.E R8, desc[UR12][R4.64+0xc] ;  /* 0x00000c0c04087981 */ /* 0x000ee2000c1e1900 */
[----:B------:R-:W-:Y:S01]  /*05b0*/  UIADD3 UR4, UPT, UPT, UR4, 0x4, URZ ;  /* 0x0000000404047890 */ /* 0x000fe2000fffe0ff */
[----:B--2---:R-:W-:-:S04]  /*05c0*/  FMNMX3 R2, R2, R7, R6, !PT ;  /* 0x0000000702027276 */ /* 0x004fc80007800006 */
[----:B---3--:R-:W-:-:S07]  /*05d0*/  FMNMX3 R2, R2, R9, R8, !PT ;  /* 0x0000000902027276 */ /* 0x008fce0007800008 */
.L_x_59:
[----:B------:R-:W-:Y:S05]  /*05e0*/  BRA.U !UP1, `(.L_x_55) ;  /* 0x0000000109287547 */ /* 0x000fea000b800000 */
[----:B------:R-:W0:Y:S01]  /*05f0*/  LDC.64 R6, c[0x0][0x388] ;  /* 0x0000e200ff067b82 */ /* 0x000e220000000a00 */
[----:B------:R-:W-:Y:S01]  /*0600*/  IADD3 R3, PT, PT, R3, UR4, RZ ;  /* 0x0000000403037c10 */ /* 0x000fe2000fffe0ff */
[----:B------:R-:W-:-:S12]  /*0610*/  UIADD3 UR5, UPT, UPT, -UR5, URZ, URZ ;  /* 0x000000ff05057290 */ /* 0x000fd8000fffe1ff */
.L_x_60:
[----:B0-----:R-:W-:-:S06]  /*0620*/  IMAD.WIDE R4, R3, 0x4, R6 ;  /* 0x0000000403047825 */ /* 0x001fcc00078e0206 */
[----:B------:R-:W2:Y:S01]  /*0630*/  LDG.E R5, desc[UR12][R4.64] ;  /* 0x0000000c04057981 */ /* 0x000ea2000c1e1900 */
[----:B------:R-:W-:Y:S01]  /*0640*/  UIADD3 UR5, UPT, UPT, UR5, 0x1, URZ ;  /* 0x0000000105057890 */ /* 0x000fe2000fffe0ff */
[----:B------:R-:W-:-:S03]  /*0650*/  VIADD R3, R3, 0x1 ;  /* 0x0000000103037836 */ /* 0x000fc60000000000 */
[----:B------:R-:W-:Y:S01]  /*0660*/  UISETP.NE.AND UP0, UPT, UR5, URZ, UPT ;  /* 0x000000ff0500728c */ /* 0x000fe2000bf05270 */
[----:B--2---:R-:W-:-:S08]  /*0670*/  FMNMX R2, R5, R2, !PT ;  /* 0x0000000205027209 */ /* 0x004fd00007800000 */
[----:B------:R-:W-:Y:S05]  /*0680*/  BRA.U UP0, `(.L_x_60) ;  /* 0xfffffffd00e47547 */ /* 0x000fea000b83ffff */
.L_x_55:
[----:B------:R-:W0:Y:S02]  /*0690*/  LDC.64 R4, c[0x0][0x380] ;  /* 0x0000e000ff047b82 */ /* 0x000e240000000a00 */
[----:B0-----:R-:W-:-:S05]  /*06a0*/  IMAD.WIDE R4, R0, 0x4, R4 ;  /* 0x0000000400047825 */ /* 0x001fca00078e0204 */
[----:B------:R-:W-:Y:S01]  /*06b0*/  STG.E desc[UR12][R4.64], R2 ;  /* 0x0000000204007986 */ /* 0x000fe2000c10190c */
[----:B------:R-:W-:Y:S05]  /*06c0*/  EXIT ;  /* 0x000000000000794d */ /* 0x000fea0003800000 */
.L_x_61:
        /* <DEDUP_REMOVED lines=11> */
.L_x_74:


//--------------------- .text._Z20QKDotAndScalarKernelPfS_S_iif --------------------------
	.section	.text._Z20QKDotAndScalarKernelPfS_S_iif,"ax",@progbits
	.align	128
        .global         _Z20QKDotAndScalarKernelPfS_S_iif
        .type           _Z20QKDotAndScalarKernelPfS_S_iif,@function
        .size           _Z20QKDotAndScalarKernelPfS_S_iif,(.L_x_75 - _Z20QKDotAndScalarKernelPfS_S_iif)
        .other          _Z20QKDotAndScalarKernelPfS_S_iif,@"STO_CUDA_ENTRY STV_DEFAULT"
_Z20QKDotAndScalarKernelPfS_S_iif:
.text._Z20QKDotAndScalarKernelPfS_S_iif:
[----:B------:R-:W-:Y:S01]  /*0000*/  LDC R1, c[0x0][0x37c] ;  /* 0x0000df00ff017b82 */ /* 0x000fe20000000800 */
[----:B------:R-:W0:Y:S07]  /*0010*/  S2R R0, SR_TID.X ;  /* 0x0000000000007919 */ /* 0x000e2e0000002100 */
[----:B------:R-:W0:Y:S01]  /*0020*/  LDC R2, c[0x0][0x360] ;  /* 0x0000d800ff027b82 */ /* 0x000e220000000800 */
[----:B------:R-:W1:Y:S01]  /*0030*/  LDCU UR6, c[0x0][0x398] ;  /* 0x00007300ff0677ac */ /* 0x000e620008000800 */
[----:B------:R-:W2:Y:S06]  /*0040*/  S2R R3, SR_TID.Y ;  /* 0x0000000000037919 */ /* 0x000eac0000002200 */
[----:B------:R-:W0:Y:S08]  /*0050*/  S2UR UR4, SR_CTAID.X ;  /* 0x00000000000479c3 */ /* 0x000e300000002500 */
[----:B------:R-:W2:Y:S08]  /*0060*/  S2UR UR5, SR_CTAID.Y ;  /* 0x00000000000579c3 */ /* 0x000eb00000002600 */
[----:B------:R-:W2:Y:S01]  /*0070*/  LDC R12, c[0x0][0x364] ;  /* 0x0000d900ff0c7b82 */ /* 0x000ea20000000800 */
[----:B0-----:R-:W-:-:S02]  /*0080*/  IMAD R4, R2, UR4, R0 ;  /* 0x0000000402047c24 */ /* 0x001fc4000f8e0200 */
[----:B--2---:R-:W-:-:S05]  /*0090*/  IMAD R5, R12, UR5, R3 ;  /* 0x000000050c057c24 */ /* 0x004fca000f8e0203 */
[----:B------:R-:W-:-:S04]  /*00a0*/  VIMNMX R6, PT, PT, R4, R5, !PT ;  /* 0x0000000504067248 */ /* 0x000fc80007fe0100 */
[----:B-1----:R-:W-:-:S13]  /*00b0*/  ISETP.GE.AND P0, PT, R6, UR6, PT ;  /* 0x0000000606007c0c */ /* 0x002fda000bf06270 */
[----:B------:R-:W-:Y:S05]  /*00c0*/  @P0 EXIT ;  /* 0x000000000000094d */ /* 0x000fea0003800000 */
[----:B------:R-:W0:Y:S01]  /*00d0*/  LDC R9, c[0x0][0x39c] ;  /* 0x0000e700ff097b82 */ /* 0x000e220000000800 */
[----:B------:R-:W1:Y:S01]  /*00e0*/  LDCU.64 UR8, c[0x0][0x358] ;  /* 0x00006b00ff0877ac */ /* 0x000e620008000a00 */
[----:B------:R-:W-:Y:S01]  /*00f0*/  HFMA2 R10, -RZ, RZ, 0, 0 ;  /* 0x00000000ff0a7431 */ /* 0x000fe200000001ff */
[----:B0-----:R-:W-:-:S04]  /*0100*/  IADD3 R9, PT, PT, R2, -0x1, R9 ;  /* 0xffffffff02097810 */ /* 0x001fc80007ffe009 */
[----:B------:R-:W-:-:S13]  /*0110*/  ISETP.GT.U32.AND P0, PT, R2, R9, PT ;  /* 0x000000090200720c */ /* 0x000fda0003f04070 */
[----:B-1----:R-:W-:Y:S05]  /*0120*/  @P0 BRA `(.L_x_62) ;  /* 0x0000000800880947 */ /* 0x002fea0003800000 */
[----:B------:R-:W0:Y:S01]  /*0130*/  I2F.U32.RP R8, R2 ;  /* 0x0000000200087306 */ /* 0x000e220000209000 */
[----:B------:R-:W1:Y:S01]  /*0140*/  S2UR UR7, SR_CgaCtaId ;  /* 0x00000000000779c3 */ /* 0x000e620000008800 */
[C---:B------:R-:W-:Y:S01]  /*0150*/  ISETP.NE.U32.AND P2, PT, R2.reuse, RZ, PT ;  /* 0x000000ff0200720c */ /* 0x040fe20003f45070 */
[----:B------:R-:W-:Y:S01]  /*0160*/  UMOV UR4, 0x400 ;  /* 0x0000040000047882 */ /* 0x000fe20000000000 */
[----:B------:R-:W-:Y:S01]  /*0170*/  LOP3.LUT R20, R2, 0x7, RZ, 0xc0, !PT ;  /* 0x0000000702147812 */ /* 0x000fe200078ec0ff */
[----:B------:R-:W-:-:S03]  /*0180*/  UIADD3 UR6, UPT, UPT, UR4, 0x1000, URZ ;  /* 0x0000100004067890 */ /* 0x000fc6000fffe0ff */
[----:B0-----:R-:W0:Y:S01]  /*0190*/  MUFU.RCP R8, R8 ;  /* 0x0000000800087308 */ /* 0x001e220000001000 */
[----:B-1----:R-:W-:Y:S02]  /*01a0*/  ULEA UR5, UR7, UR4, 0x18 ;  /* 0x0000000407057291 */ /* 0x002fe4000f8ec0ff */
[----:B------:R-:W-:Y:S01]  /*01b0*/  ULEA UR6, UR7, UR6, 0x18 ;  /* 0x0000000607067291 */ /* 0x000fe2000f8ec0ff */
[----:B------:R-:W-:Y:S01]  /*01c0*/  UMOV UR4, URZ ;  /* 0x000000ff00047c82 */ /* 0x000fe20008000000 */
[----:B0-----:R-:W-:Y:S01]  /*01d0*/  IADD3 R6, PT, PT, R8, 0xffffffe, RZ ;  /* 0x0ffffffe08067810 */ /* 0x001fe20007ffe0ff */
[----:B------:R-:W-:-:S03]  /*01e0*/  IMAD R8, R0, R12, R3 ;  /* 0x0000000c00087224 */ /* 0x000fc600078e0203 */
[----:B------:R0:W1:Y:S02]  /*01f0*/  F2I.FTZ.U32.TRUNC.NTZ R7, R6 ;  /* 0x0000000600077305 */ /* 0x000064000021f000 */
[----:B0-----:R-:W-:Y:S01]  /*0200*/  MOV R6, RZ ;  /* 0x000000ff00067202 */ /* 0x001fe20000000f00 */
[----:B-1----:R-:W-:-:S04]  /*0210*/  IMAD.MOV R11, RZ, RZ, -R7 ;  /* 0x000000ffff0b7224 */ /* 0x002fc800078e0a07 */
[----:B------:R-:W-:-:S04]  /*0220*/  IMAD R11, R11, R2, RZ ;  /* 0x000000020b0b7224 */ /* 0x000fc800078e02ff */
[----:B------:R-:W-:-:S04]  /*0230*/  IMAD.HI.U32 R10, R7, R11, R6 ;  /* 0x0000000b070a7227 */ /* 0x000fc800078e0006 */
[----:B------:R-:W-:Y:S02]  /*0240*/  IMAD R6, R0, R2, RZ ;  /* 0x0000000200067224 */ /* 0x000fe400078e02ff */
[----:B------:R-:W-:-:S04]  /*0250*/  IMAD.HI.U32 R11, R10, R9, RZ ;  /* 0x000000090a0b7227 */ /* 0x000fc800078e00ff */
[----:B------:R-:W-:Y:S02]  /*0260*/  IMAD.MOV R7, RZ, RZ, -R11 ;  /* 0x000000ffff077224 */ /* 0x000fe400078e0a0b */
[----:B------:R-:W-:Y:S02]  /*0270*/  IMAD.MOV.U32 R10, RZ, RZ, RZ ;  /* 0x000000ffff0a7224 */ /* 0x000fe400078e00ff */
[----:B------:R-:W-:Y:S01]  /*0280*/  IMAD R9, R2, R7, R9 ;  /* 0x0000000702097224 */ /* 0x000fe200078e0209 */
[C---:B------:R-:W-:Y:S02]  /*0290*/  LEA R7, R8.reuse, UR5, 0x2 ;  /* 0x0000000508077c11 */ /* 0x040fe4000f8e10ff */
[----:B------:R-:W-:Y:S02]  /*02a0*/  LEA R8, R8, UR6, 0x2 ;  /* 0x0000000608087c11 */ /* 0x000fe4000f8e10ff */
[----:B------:R-:W-:-:S13]  /*02b0*/  ISETP.GE.U32.AND P0, PT, R9, R2, PT ;  /* 0x000000020900720c */ /* 0x000fda0003f06070 */
[----:B------:R-:W-:Y:S01]  /*02c0*/  @P0 IADD3 R9, PT, PT, R9, -R2, RZ ;  /* 0x8000000209090210 */ /* 0x000fe20007ffe0ff */
[----:B------:R-:W-:-:S03]  /*02d0*/  @P0 VIADD R11, R11, 0x1 ;  /* 0x000000010b0b0836 */ /* 0x000fc60000000000 */
[----:B------:R-:W-:-:S13]  /*02e0*/  ISETP.GE.U32.AND P1, PT, R9, R2, PT ;  /* 0x000000020900720c */ /* 0x000fda0003f26070 */
[----:B------:R-:W-:Y:S02]  /*02f0*/  @P1 IADD3 R11, PT, PT, R11, 0x1, RZ ;  /* 0x000000010b0b1810 */ /* 0x000fe40007ffe0ff */
[----:B------:R-:W-:-:S04]  /*0300*/  @!P2 LOP3.LUT R11, RZ, R2, RZ, 0x33, !PT ;  /* 0x00000002ff0ba212 */ /* 0x000fc800078e33ff */
[----:B------:R-:W-:-:S07]  /*0310*/  VIMNMX.U32 R9, PT, PT, R11, 0x1, !PT ;  /* 0x000000010b097848 */ /* 0x000fce0007fe0000 */
.L_x_68:
[----:B0-----:R-:W0:Y:S01]  /*0320*/  LDCU UR7, c[0x0][0x39c] ;  /* 0x00007380ff0777ac */ /* 0x001e220008000800 */
[----:B------:R-:W-:-:S04]  /*0330*/  IMAD R11, R2, UR4, RZ ;  /* 0x00000004020b7c24 */ /* 0x000fc8000f8e02ff */
[C---:B------:R-:W-:Y:S01]  /*0340*/  IMAD.IADD R16, R11.reuse, 0x1, R0 ;  /* 0x000000010b107824 */ /* 0x040fe200078e0200 */
[----:B------:R-:W-:-:S04]  /*0350*/  IADD3 R17, PT, PT, R11, R3, RZ ;  /* 0x000000030b117210 */ /* 0x000fc80007ffe0ff */
[----:B0-----:R-:W-:Y:S02]  /*0360*/  ISETP.GE.U32.AND P1, PT, R16, UR7, PT ;  /* 0x0000000710007c0c */ /* 0x001fe4000bf26070 */
[----:B------:R-:W-:-:S11]  /*0370*/  ISETP.GE.U32.AND P0, PT, R17, UR7, PT ;  /* 0x0000000711007c0c */ /* 0x000fd6000bf06070 */
[----:B------:R-:W0:Y:S02]  /*0380*/  @!P1 LDC.64 R14, c[0x0][0x390] ;  /* 0x0000e400ff0e9b82 */ /* 0x000e240000000a00 */
[----:B------:R-:W-:Y:S02]  /*0390*/  @!P0 IMAD R11, R4, UR7, R17 ;  /* 0x00000007040b8c24 */ /* 0x000fe4000f8e0211 */
[----:B------:R-:W-:-:S04]  /*03a0*/  @!P1 IMAD R17, R5, UR7, R16 ;  /* 0x0000000705119c24 */ /* 0x000fc8000f8e0210 */
[----:B------:R-:W1:Y:S01]  /*03b0*/  @!P0 LDC.64 R12, c[0x0][0x388] ;  /* 0x0000e200ff0c8b82 */ /* 0x000e620000000a00 */
[----:B0-----:R-:W-:Y:S01]  /*03c0*/  @!P1 IMAD.WIDE.U32 R14, R17, 0x4, R14 ;  /* 0x00000004110e9825 */ /* 0x001fe200078e000e */
[----:B------:R-:W-:-:S06]  /*03d0*/  CS2R R16, SRZ ;  /* 0x0000000000107805 */ /* 0x000fcc000001ff00 */
[----:B------:R-:W2:Y:S01]  /*03e0*/  @!P1 LDG.E R17, desc[UR8][R14.64] ;  /* 0x000000080e119981 */ /* 0x000ea2000c1e1900 */
[----:B-1----:R-:W-:-:S05]  /*03f0*/  @!P0 IMAD.WIDE.U32 R12, R11, 0x4, R12 ;  /* 0x000000040b0c8825 */ /* 0x002fca00078e000c */
[----:B------:R-:W3:Y:S01]  /*0400*/  @!P0 LDG.E R16, desc[UR8][R12.64] ;  /* 0x000000080c108981 */ /* 0x000ee2000c1e1900 */
[----:B------:R-:W-:Y:S01]  /*0410*/  ISETP.GE.U32.AND P1, PT, R2, 0x8, PT ;  /* 0x000000080200780c */ /* 0x000fe20003f26070 */
[----:B------:R-:W-:Y:S01]  /*0420*/  UIADD3 UR4, UPT, UPT, UR4, 0x1, URZ ;  /* 0x0000000104047890 */ /* 0x000fe2000fffe0ff */
[----:B------:R-:W-:-:S05]  /*0430*/  MOV R11, RZ ;  /* 0x000000ff000b7202 */ /* 0x000fca0000000f00 */
[----:B------:R-:W-:Y:S01]  /*0440*/  ISETP.NE.AND P0, PT, R9, UR4, PT ;  /* 0x0000000409007c0c */ /* 0x000fe2000bf05270 */
[----:B---3--:R0:W-:Y:S04]  /*0450*/  STS [R7], R16 ;  /* 0x0000001007007388 */ /* 0x0081e80000000800 */
[----:B--2---:R0:W-:Y:S01]  /*0460*/  STS [R8], R17 ;  /* 0x0000001108007388 */ /* 0x0041e20000000800 */
[----:B------:R-:W-:Y:S06]  /*0470*/  BAR.SYNC.DEFER_BLOCKING 0x0 ;  /* 0x0000000000007b1d */ /* 0x000fec0000010000 */
[----:B------:R-:W-:Y:S05]  /*0480*/  @!P1 BRA `(.L_x_63) ;  /* 0x0000000000ac9947 */ /* 0x000fea0003800000 */
[----:B------:R-:W-:Y:S02]  /*0490*/  LEA R13, R6, UR5, 0x2 ;  /* 0x00000005060d7c11 */ /* 0x000fe4000f8e10ff */
[C---:B------:R-:W-:Y:S02]  /*04a0*/  LOP3.LUT R14, R2.reuse, 0xfffffff8, RZ, 0xc0, !PT ;  /* 0xfffffff8020e7812 */ /* 0x040fe400078ec0ff */
[----:B------:R-:W-:Y:S01]  /*04b0*/  LEA R11, R3, UR6, 0x2 ;  /* 0x00000006030b7c11 */ /* 0x000fe2000f8e10ff */
[----:B------:R-:W-:Y:S01]  /*04c0*/  VIADD R13, R13, 0x10 ;  /* 0x000000100d0d7836 */ /* 0x000fe20000000000 */
[----:B------:R-:W-:Y:S02]  /*04d0*/  LOP3.LUT R12, R2, 0x7f8, RZ, 0xc0, !PT ;  /* 0x000007f8020c7812 */ /* 0x000fe400078ec0ff */
[----:B------:R-:W-:-:S07]  /*04e0*/  IADD3 R14, PT, PT, -R14, RZ, RZ ;  /* 0x000000ff0e0e7210 */ /* 0x000fce0007ffe1ff */
.L_x_64:
[----:B------:R-:W-:Y:S01]  /*04f0*/  IMAD R25, R2, 0x4, R11 ;  /* 0x0000000402197824 */ /* 0x000fe200078e020b */
[----:B------:R-:W-:Y:S01]  /*0500*/  LDS R21, [R13+-0x10] ;  /* 0xfffff0000d157984 */ /* 0x000fe20000000800 */
[----:B------:R-:W-:-:S03]  /*0510*/  IADD3 R14, PT, PT, R14, 0x8, RZ ;  /* 0x000000080e0e7810 */ /* 0x000fc60007ffe0ff */
[----:B------:R1:W2:Y:S01]  /*0520*/  LDS R23, [R11] ;  /* 0x000000000b177984 */ /* 0x0002a20000000800 */
[----:B------:R-:W-:Y:S02]  /*0530*/  LEA R27, R2, R25, 0x2 ;  /* 0x00000019021b7211 */ /* 0x000fe400078e10ff */
[----:B------:R-:W-:Y:S01]  /*0540*/  ISETP.NE.AND P1, PT, R14, RZ, PT ;  /* 0x000000ff0e00720c */ /* 0x000fe20003f25270 */
[----:B------:R-:W-:Y:S02]  /*0550*/  LDS R19, [R13+-0xc] ;  /* 0xfffff4000d137984 */ /* 0x000fe40000000800 */
[C---:B------:R-:W-:Y:S02]  /*0560*/  IMAD R15, R2.reuse, 0x4, R27 ;  /* 0x00000004020f7824 */ /* 0x040fe400078e021b */
[----:B------:R3:W4:Y:S01]  /*0570*/  LDS R22, [R25] ;  /* 0x0000000019167984 */ /* 0x0007220000000800 */
[C---:B-1----:R-:W-:Y:S02]  /*0580*/  IMAD R11, R2.reuse, 0x20, R11 ;  /* 0x00000020020b7824 */ /* 0x042fe400078e020b */
[C---:B------:R-:W-:Y:S01]  /*0590*/  LEA R29, R2.reuse, R15, 0x2 ;  /* 0x0000000f021d7211 */ /* 0x040fe200078e10ff */
[----:B0-----:R-:W-:Y:S04]  /*05a0*/  LDS R17, [R13+-0x8] ;  /* 0xfffff8000d117984 */ /* 0x001fe80000000800 */
[----:B------:R-:W0:Y:S01]  /*05b0*/  LDS R18, [R27] ;  /* 0x000000001b127984 */ /* 0x000e220000000800 */
[----:B------:R-:W-:-:S03]  /*05c0*/  IMAD R26, R2, 0x4, R29 ;  /* 0x00000004021a7824 */ /* 0x000fc600078e021d */
[----:B------:R-:W-:Y:S02]  /*05d0*/  LDS R16, [R13+-0x4] ;  /* 0xfffffc000d107984 */ /* 0x000fe40000000800 */
[----:B---3--:R-:W-:Y:S02]  /*05e0*/  LEA R25, R2, R26, 0x2 ;  /* 0x0000001a02197211 */ /* 0x008fe400078e10ff */
[----:B------:R-:W1:Y:S04]  /*05f0*/  LDS R15, [R15] ;  /* 0x000000000f0f7984 */ /* 0x000e680000000800 */
[----:B------:R-:W-:Y:S01]  /*0600*/  LDS R27, [R13+0xc] ;  /* 0x00000c000d1b7984 */ /* 0x000fe20000000800 */
[----:B--2---:R-:W-:-:S03]  /*0610*/  FFMA R24, R21, R23, R10 ;  /* 0x0000001715187223 */ /* 0x004fc6000000000a */
[----:B------:R-:W-:Y:S04]  /*0620*/  LDS R10, [R13] ;  /* 0x000000000d0a7984 */ /* 0x000fe80000000800 */
[----:B------:R-:W2:Y:S01]  /*0630*/  LDS R21, [R29] ;  /* 0x000000001d157984 */ /* 0x000ea20000000800 */
[----:B----4-:R-:W-:-:S03]  /*0640*/  FFMA R24, R19, R22, R24 ;  /* 0x0000001613187223 */ /* 0x010fc60000000018 */
[----:B------:R-:W-:Y:S04]  /*0650*/  LDS R19, [R13+0x4] ;  /* 0x000004000d137984 */ /* 0x000fe80000000800 */
[----:B------:R-:W3:Y:S01]  /*0660*/  LDS R22, [R26] ;  /* 0x000000001a167984 */ /* 0x000ee20000000800 */
[----:B0-----:R-:W-:Y:S01]  /*0670*/  FFMA R23, R17, R18, R24 ;  /* 0x0000001211177223 */ /* 0x001fe20000000018 */
[----:B------:R-:W-:Y:S02]  /*0680*/  IMAD R18, R2, 0x4, R25 ;  /* 0x0000000402127824 */ /* 0x000fe400078e0219 */
[----:B------:R0:W-:Y:S04]  /*0690*/  LDS R17, [R13+0x8] ;  /* 0x000008000d117984 */ /* 0x0001e80000000800 */
[----:B------:R-:W4:Y:S01]  /*06a0*/  LDS R25, [R25] ;  /* 0x0000000019197984 */ /* 0x000f220000000800 */
[----:B-1----:R-:W-:-:S03]  /*06b0*/  FFMA R15, R16, R15, R23 ;  /* 0x0000000f100f7223 */ /* 0x002fc60000000017 */
[----:B------:R-:W1:Y:S01]  /*06c0*/  LDS R18, [R18] ;  /* 0x0000000012127984 */ /* 0x000e620000000800 */
[----:B0-----:R-:W-:Y:S01]  /*06d0*/  IADD3 R13, PT, PT, R13, 0x20, RZ ;  /* 0x000000200d0d7810 */ /* 0x001fe20007ffe0ff */
[----:B--2---:R-:W-:-:S04]  /*06e0*/  FFMA R10, R10, R21, R15 ;  /* 0x000000150a0a7223 */ /* 0x004fc8000000000f */
[----:B---3--:R-:W-:-:S04]  /*06f0*/  FFMA R10, R19, R22, R10 ;  /* 0x00000016130a7223 */ /* 0x008fc8000000000a */
[----:B----4-:R-:W-:-:S04]  /*0700*/  FFMA R10, R17, R25, R10 ;  /* 0x00000019110a7223 */ /* 0x010fc8000000000a */
[----:B-1----:R-:W-:Y:S01]  /*0710*/  FFMA R10, R27, R18, R10 ;  /* 0x000000121b0a7223 */ /* 0x002fe2000000000a */
[----:B------:R-:W-:Y:S06]  /*0720*/  @P1 BRA `(.L_x_64) ;  /* 0xfffffffc00701947 */ /* 0x000fec000383ffff */
[----:B------:R-:W-:-:S07]  /*0730*/  IMAD.MOV.U32 R11, RZ, RZ, R12 ;  /* 0x000000ffff0b7224 */ /* 0x000fce00078e000c */
.L_x_63:
[----:B------:R-:W-:-:S13]  /*0740*/  ISETP.NE.AND P1, PT, R20, RZ, PT ;  /* 0x000000ff1400720c */ /* 0x000fda0003f25270 */
[----:B------:R-:W-:Y:S05]  /*0750*/  @!P1 BRA `(.L_x_65) ;  /* 0x0000000000f49947 */ /* 0x000fea0003800000 */
[----:B------:R-:W-:Y:S02]  /*0760*/  IADD3 R12, PT, PT, R20, -0x1, RZ ;  /* 0xffffffff140c7810 */ /* 0x000fe40007ffe0ff */
[----:B------:R-:W-:Y:S02]  /*0770*/  LOP3.LUT P2, R21, R2, 0x3, RZ, 0xc0, !PT ;  /* 0x0000000302157812 */ /* 0x000fe4000784c0ff */
[----:B------:R-:W-:-:S13]  /*0780*/  ISETP.GE.U32.AND P1, PT, R12, 0x3, PT ;  /* 0x000000030c00780c */ /* 0x000fda0003f26070 */
[----:B------:R-:W-:Y:S05]  /*0790*/  @!P1 BRA `(.L_x_66) ;  /* 0x0000000000609947 */ /* 0x000fea0003800000 */
[----:B------:R-:W1:Y:S01]  /*07a0*/  S2UR UR7, SR_CgaCtaId ;  /* 0x00000000000779c3 */ /* 0x000e620000008800 */
[----:B------:R-:W-:Y:S01]  /*07b0*/  UMOV UR6, 0x400 ;  /* 0x0000040000067882 */ /* 0x000fe20000000000 */
[C---:B------:R-:W-:Y:S01]  /*07c0*/  IMAD R13, R11.reuse, R2, R3 ;  /* 0x000000020b0d7224 */ /* 0x040fe200078e0203 */
[----:B------:R-:W-:Y:S01]  /*07d0*/  UIADD3 UR6, UPT, UPT, UR6, 0x1000, URZ ;  /* 0x0000100006067890 */ /* 0x000fe2000fffe0ff */
[----:B------:R-:W-:Y:S02]  /*07e0*/  IMAD.IADD R12, R6, 0x1, R11 ;  /* 0x00000001060c7824 */ /* 0x000fe400078e020b */
[----:B------:R-:W-:-:S03]  /*07f0*/  VIADD R11, R11, 0x4 ;  /* 0x000000040b0b7836 */ /* 0x000fc60000000000 */
[----:B------:R-:W-:-:S05]  /*0800*/  LEA R12, R12, UR5, 0x2 ;  /* 0x000000050c0c7c11 */ /* 0x000fca000f8e10ff */
[----:B------:R-:W-:Y:S04]  /*0810*/  LDS R14, [R12+0x4] ;  /* 0x000004000c0e7984 */ /* 0x000fe80000000800 */
[----:B0-----:R-:W-:Y:S04]  /*0820*/  LDS R16, [R12+0x8] ;  /* 0x000008000c107984 */ /* 0x001fe80000000800 */
[----:B------:R-:W-:Y:S01]  /*0830*/  LDS R18, [R12+0xc] ;  /* 0x00000c000c127984 */ /* 0x000fe20000000800 */
[----:B-1----:R-:W-:-:S06]  /*0840*/  ULEA UR6, UR7, UR6, 0x18 ;  /* 0x0000000607067291 */ /* 0x002fcc000f8ec0ff */
[----:B------:R-:W-:Y:S02]  /*0850*/  LEA R15, R13, UR6, 0x2 ;  /* 0x000000060d0f7c11 */ /* 0x000fe4000f8e10ff */
[----:B------:R-:W-:Y:S02]  /*0860*/  LDS R13, [R12] ;  /* 0x000000000c0d7984 */ /* 0x000fe40000000800 */
[C---:B------:R-:W-:Y:S02]  /*0870*/  LEA R17, R2.reuse, R15, 0x2 ;  /* 0x0000000f02117211 */ /* 0x040fe400078e10ff */
[----:B------:R-:W0:Y:S03]  /*0880*/  LDS R15, [R15] ;  /* 0x000000000f0f7984 */ /* 0x000e260000000800 */
[C---:B------:R-:W-:Y:S02]  /*0890*/  IMAD R19, R2.reuse, 0x4, R17 ;  /* 0x0000000402137824 */ /* 0x040fe400078e0211 */
[----:B------:R-:W1:Y:S03]  /*08a0*/  LDS R17, [R17] ;  /* 0x0000000011117984 */ /* 0x000e660000000800 */
[----:B------:R-:W-:-:S02]  /*08b0*/  LEA R22, R2, R19, 0x2 ;  /* 0x0000001302167211 */ /* 0x000fc400078e10ff */
[----:B------:R-:W2:Y:S04]  /*08c0*/  LDS R19, [R19] ;  /* 0x0000000013137984 */ /* 0x000ea80000000800 */
[----:B------:R-:W3:Y:S01]  /*08d0*/  LDS R22, [R22] ;  /* 0x0000000016167984 */ /* 0x000ee20000000800 */
[----:B0-----:R-:W-:-:S04]  /*08e0*/  FFMA R13, R13, R15, R10 ;  /* 0x0000000f0d0d7223 */ /* 0x001fc8000000000a */
[----:B-1----:R-:W-:-:S04]  /*08f0*/  FFMA R13, R14, R17, R13 ;  /* 0x000000110e0d7223 */ /* 0x002fc8000000000d */
[----:B--2---:R-:W-:-:S04]  /*0900*/  FFMA R13, R16, R19, R13 ;  /* 0x00000013100d7223 */ /* 0x004fc8000000000d */
[----:B---3--:R-:W-:-:S07]  /*0910*/  FFMA R10, R18, R22, R13 ;  /* 0x00000016120a7223 */ /* 0x008fce000000000d */
.L_x_66:
[----:B------:R-:W-:Y:S05]  /*0920*/  @!P2 BRA `(.L_x_65) ;  /* 0x000000000080a947 */ /* 0x000fea0003800000 */
[----:B------:R-:W-:Y:S02]  /*0930*/  ISETP.NE.AND P1, PT, R21, 0x1, PT ;  /* 0x000000011500780c */ /* 0x000fe40003f25270 */
[----:B------:R-:W-:-:S04]  /*0940*/  LOP3.LUT R12, R2, 0x1, RZ, 0xc0, !PT ;  /* 0x00000001020c7812 */ /* 0x000fc800078ec0ff */
[----:B------:R-:W-:-:S07]  /*0950*/  ISETP.NE.U32.AND P2, PT, R12, 0x1, PT ;  /* 0x000000010c00780c */ /* 0x000fce0003f45070 */
[----:B------:R-:W-:Y:S06]  /*0960*/  @!P1 BRA `(.L_x_67) ;  /* 0x0000000000409947 */ /* 0x000fec0003800000 */
[----:B------:R-:W1:Y:S01]  /*0970*/  S2UR UR7, SR_CgaCtaId ;  /* 0x00000000000779c3 */ /* 0x000e620000008800 */
[----:B------:R-:W-:Y:S01]  /*0980*/  UMOV UR6, 0x400 ;  /* 0x0000040000067882 */ /* 0x000fe20000000000 */
[C---:B------:R-:W-:Y:S01]  /*0990*/  IMAD R13, R11.reuse, R2, R3 ;  /* 0x000000020b0d7224 */ /* 0x040fe200078e0203 */
[----:B------:R-:W-:Y:S01]  /*09a0*/  UIADD3 UR6, UPT, UPT, UR6, 0x1000, URZ ;  /* 0x0000100006067890 */ /* 0x000fe2000fffe0ff */
[----:B------:R-:W-:Y:S02]  /*09b0*/  IADD3 R12, PT, PT, R6, R11, RZ ;  /* 0x0000000b060c7210 */ /* 0x000fe40007ffe0ff */
[----:B------:R-:W-:Y:S02]  /*09c0*/  IADD3 R11, PT, PT, R11, 0x2, RZ ;  /* 0x000000020b0b7810 */ /* 0x000fe40007ffe0ff */
[----:B------:R-:W-:-:S05]  /*09d0*/  LEA R12, R12, UR5, 0x2 ;  /* 0x000000050c0c7c11 */ /* 0x000fca000f8e10ff */
[----:B0-----:R-:W-:Y:S01]  /*09e0*/  LDS R17, [R12+0x4] ;  /* 0x000004000c117984 */ /* 0x001fe20000000800 */
[----:B-1----:R-:W-:-:S06]  /*09f0*/  ULEA UR6, UR7, UR6, 0x18 ;  /* 0x0000000607067291 */ /* 0x002fcc000f8ec0ff */
[----:B------:R-:W-:Y:S02]  /*0a00*/  LEA R15, R13, UR6, 0x2 ;  /* 0x000000060d0f7c11 */ /* 0x000fe4000f8e10ff */
[----:B------:R-:W-:Y:S03]  /*0a10*/  LDS R13, [R12] ;  /* 0x000000000c0d7984 */ /* 0x000fe60000000800 */
[----:B------:R-:W-:Y:S02]  /*0a20*/  IMAD R14, R2, 0x4, R15 ;  /* 0x00000004020e7824 */ /* 0x000fe400078e020f */
[----:B------:R-:W0:Y:S04]  /*0a30*/  LDS R15, [R15] ;  /* 0x000000000f0f7984 */ /* 0x000e280000000800 */
[----:B------:R-:W1:Y:S01]  /*0a40*/  LDS R14, [R14] ;  /* 0x000000000e0e7984 */ /* 0x000e620000000800 */
[----:B0-----:R-:W-:-:S04]  /*0a50*/  FFMA R10, R13, R15, R10 ;  /* 0x0000000f0d0a7223 */ /* 0x001fc8000000000a */
[----:B-1----:R-:W-:-:S07]  /*0a60*/  FFMA R10, R17, R14, R10 ;  /* 0x0000000e110a7223 */ /* 0x002fce000000000a */
.L_x_67:
[----:B------:R-:W-:Y:S05]  /*0a70*/  @P2 BRA `(.L_x_65) ;  /* 0x00000000002c2947 */ /* 0x000fea0003800000 */
[----:B------:R-:W1:Y:S01]  /*0a80*/  S2UR UR7, SR_CgaCtaId ;  /* 0x00000000000779c3 */ /* 0x000e620000008800 */
[----:B------:R-:W-:Y:S01]  /*0a90*/  UMOV UR6, 0x400 ;  /* 0x0000040000067882 */ /* 0x000fe20000000000 */
[----:B------:R-:W-:Y:S01]  /*0aa0*/  IMAD.IADD R12, R6, 0x1, R11 ;  /* 0x00000001060c7824 */ /* 0x000fe200078e020b */
[----:B------:R-:W-:Y:S01]  /*0ab0*/  UIADD3 UR6, UPT, UPT, UR6, 0x1000, URZ ;  /* 0x0000100006067890 */ /* 0x000fe2000fffe0ff */
[----:B------:R-:W-:-:S03]  /*0ac0*/  IMAD R11, R2, R11, R3 ;  /* 0x0000000b020b7224 */ /* 0x000fc600078e0203 */
[----:B------:R-:W-:Y:S01]  /*0ad0*/  LEA R12, R12, UR5, 0x2 ;  /* 0x000000050c0c7c11 */ /* 0x000fe2000f8e10ff */
[----:B-1----:R-:W-:-:S06]  /*0ae0*/  ULEA UR6, UR7, UR6, 0x18 ;  /* 0x0000000607067291 */ /* 0x002fcc000f8ec0ff */
[----:B------:R-:W-:Y:S02]  /*0af0*/  LEA R13, R11, UR6, 0x2 ;  /* 0x000000060b0d7c11 */ /* 0x000fe4000f8e10ff */
[----:B------:R-:W-:Y:S04]  /*0b00*/  LDS R11, [R12] ;  /* 0x000000000c0b7984 */ /* 0x000fe80000000800 */
[----:B------:R-:W1:Y:S02]  /*0b10*/  LDS R13, [R13] ;  /* 0x000000000d0d7984 */ /* 0x000e640000000800 */
[----:B-1----:R-:W-:-:S07]  /*0b20*/  FFMA R10, R11, R13, R10 ;  /* 0x0000000d0b0a7223 */ /* 0x002fce000000000a */
.L_x_65:
[----:B------:R-:W-:Y:S06]  /*0b30*/  BAR.SYNC.DEFER_BLOCKING 0x0 ;  /* 0x0000000000007b1d */ /* 0x000fec0000010000 */
[----:B------:R-:W-:Y:S05]  /*0b40*/  @P0 BRA `(.L_x_68) ;  /* 0xfffffff400f40947 */ /* 0x000fea000383ffff */
.L_x_62:
[----:B------:R-:W1:Y:S01]  /*0b50*/  LDC.64 R2, c[0x0][0x380] ;  /* 0x0000e000ff027b82 */ /* 0x000e620000000a00 */
[----:B------:R-:W0:Y:S01]  /*0b60*/  LDCU UR5, c[0x0][0x398] ;  /* 0x00007300ff0577ac */ /* 0x000e220008000800 */
[----:B------:R-:W2:Y:S01]  /*0b70*/  LDCU UR4, c[0x0][0x3a0] ;  /* 0x00007400ff0477ac */ /* 0x000ea20008000800 */
[----:B0-----:R-:W-:Y:S02]  /*0b80*/  IMAD R7, R4, UR5, R5 ;  /* 0x0000000504077c24 */ /* 0x001fe4000f8e0205 */
[----:B--2---:R-:W-:Y:S02]  /*0b90*/  FMUL R5, R10, UR4 ;  /* 0x000000040a057c20 */ /* 0x004fe40008400000 */
[----:B-1----:R-:W-:-:S05]  /*0ba0*/  IMAD.WIDE R2, R7, 0x4, R2 ;  /* 0x0000000407027825 */ /* 0x002fca00078e0202 */
[----:B------:R-:W-:Y:S01]  /*0bb0*/  STG.E desc[UR8][R2.64], R5 ;  /* 0x0000000502007986 */ /* 0x000fe2000c101908 */
[----:B------:R-:W-:Y:S05]  /*0bc0*/  EXIT ;  /* 0x000000000000794d */ /* 0x000fea0003800000 */
.L_x_69:
        /* <DEDUP_REMOVED lines=11> */
.L_x_75:


//--------------------- .nv.shared.reserved.0     --------------------------
	.section	.nv.shared.reserved.0,"aw",@nobits
	.weak		__nv_reservedSMEM_offset_0_alias
	.size		__nv_reservedSMEM_offset_0_alias, 0, 64
	.other		__nv_reservedSMEM_offset_0_alias,@"STO_CUDA_RESERVED_SHARED STV_DEFAULT"
__nv_reservedSMEM_offset_0_alias:
	.zero		0
	.zero		64


//--------------------- .nv.shared._Z20QKDotAndScalarKernelPfS_S_iif --------------------------
	.section	.nv.shared._Z20QKDotAndScalarKernelPfS_S_iif,"aw",@nobits
	.sectionflags	@""
	.align	4
.nv.shared._Z20QKDotAndScalarKernelPfS_S_iif:
	.zero		9216


//--------------------- .nv.constant0._Z18UpdateOutputKernelPfS_S_S_S_ii --------------------------
	.section	.nv.constant0._Z18UpdateOutputKernelPfS_S_S_S_ii,"a",@progbits
	.sectionflags	@""
	.align	4
.nv.constant0._Z18UpdateOutputKernelPfS_S_S_S_ii:
	.zero		944


//--------------------- .nv.constant0._Z12RowSumKernelPfS_ii --------------------------
	.section	.nv.constant0._Z12RowSumKernelPfS_ii,"a",@progbits
	.sectionflags	@""
	.align	4
.nv.constant0._Z12RowSumKernelPfS_ii:
	.zero		920


//--------------------- .nv.constant0._Z20MinusMaxAndExpKernelPfS_S_ii --------------------------
	.section	.nv.constant0._Z20MinusMaxAndExpKernelPfS_S_ii,"a",@progbits
	.sectionflags	@""
	.align	4
.nv.constant0._Z20MinusMaxAndExpKernelPfS_S_ii:
	.zero		928


//--------------------- .nv.constant0._Z12RowMaxKernelPfS_ii --------------------------
	.section	.nv.constant0._Z12RowMaxKernelPfS_ii,"a",@progbits
	.sectionflags	@""
	.align	4
.nv.constant0._Z12RowMaxKernelPfS_ii:
	.zero		920


//--------------------- .nv.constant0._Z20QKDotAndScalarKernelPfS_S_iif --------------------------
	.section	.nv.constant0._Z20QKDotAndScalarKernelPfS_S_iif,"a",@progbits
	.sectionflags	@""
	.align	4
.nv.constant0._Z20QKDotAndScalarKernelPfS_S_iif:
	.zero		932


//--------------------- SYMBOLS --------------------------

	.type		.nv.reservedSmem.offset0,@object
	.size		.nv.reservedSmem.offset0,0x4
	.type		.nv.reservedSmem.cap,@object
	.size		.nv.reservedSmem.cap,0x4
